//
// Generated by NVIDIA NVVM Compiler
//
// Compiler Build ID: CL-36424714
// Cuda compilation tools, release 13.0, V13.0.88
// Based on NVVM 20.0.0
//

.version 9.0
.target sm_100
.address_size 64

	// .globl	_Z25assign_labels_very_slowlyPfS_Piiii
.global .align 4 .b8 precalc_xorwow_matrix[102400];
.global .align 4 .b8 precalc_xorwow_offset_matrix[102400];
.global .align 4 .b8 mrg32k3aM1[2304];
.global .align 4 .b8 mrg32k3aM2[2304];
.global .align 4 .b8 mrg32k3aM1SubSeq[2016];
.global .align 4 .b8 mrg32k3aM2SubSeq[2016];
.global .align 4 .b8 mrg32k3aM1Seq[2304];
.global .align 4 .b8 mrg32k3aM2Seq[2304];
.const .align 8 .b8 __cr_lgamma_table[72];
// _ZZ23single_kernel_optimisedPfS_PiP17curandStateXORWOWiE17particlesTileHalf has been demoted
// _ZZ23single_kernel_optimisedPfS_PiP17curandStateXORWOWiE24particlesSquaredTileHalf has been demoted
// _ZZ23single_kernel_optimisedPfS_PiP17curandStateXORWOWiE17centroidsTileHalf has been demoted
// _ZZ23single_kernel_optimisedPfS_PiP17curandStateXORWOWiE24centroidsSquaredTileHalf has been demoted
// _ZZ23single_kernel_optimisedPfS_PiP17curandStateXORWOWiE10sumSquares has been demoted
// _ZZ23single_kernel_optimisedPfS_PiP17curandStateXORWOWiE10resultTile has been demoted
// _ZZ23single_kernel_optimisedPfS_PiP17curandStateXORWOWiE9randomInt has been demoted

.visible .entry _Z25assign_labels_very_slowlyPfS_Piiii(
	.param .u64 .ptr .align 1 _Z25assign_labels_very_slowlyPfS_Piiii_param_0,
	.param .u64 .ptr .align 1 _Z25assign_labels_very_slowlyPfS_Piiii_param_1,
	.param .u64 .ptr .align 1 _Z25assign_labels_very_slowlyPfS_Piiii_param_2,
	.param .u32 _Z25assign_labels_very_slowlyPfS_Piiii_param_3,
	.param .u32 _Z25assign_labels_very_slowlyPfS_Piiii_param_4,
	.param .u32 _Z25assign_labels_very_slowlyPfS_Piiii_param_5
)
{
	.reg .pred 	%p<21>;
	.reg .b32 	%r<77>;
	.reg .b32 	%f<86>;
	.reg .b64 	%rd<40>;

	ld.param.u64 	%rd8, [_Z25assign_labels_very_slowlyPfS_Piiii_param_0];
	ld.param.u64 	%rd9, [_Z25assign_labels_very_slowlyPfS_Piiii_param_1];
	ld.param.u64 	%rd7, [_Z25assign_labels_very_slowlyPfS_Piiii_param_2];
	ld.param.u32 	%r38, [_Z25assign_labels_very_slowlyPfS_Piiii_param_3];
	ld.param.u32 	%r40, [_Z25assign_labels_very_slowlyPfS_Piiii_param_4];
	ld.param.u32 	%r39, [_Z25assign_labels_very_slowlyPfS_Piiii_param_5];
	cvta.to.global.u64 	%rd1, %rd9;
	cvta.to.global.u64 	%rd2, %rd8;
	mov.u32 	%r41, %ctaid.x;
	mov.u32 	%r42, %ntid.x;
	mov.u32 	%r43, %tid.x;
	mad.lo.s32 	%r1, %r41, %r42, %r43;
	setp.ge.s32 	%p1, %r1, %r40;
	@%p1 bra 	$L__BB0_23;
	setp.lt.s32 	%p2, %r39, 1;
	mov.b32 	%r76, -1;
	@%p2 bra 	$L__BB0_22;
	setp.lt.s32 	%p3, %r38, 1;
	mul.lo.s32 	%r2, %r38, %r1;
	@%p3 bra 	$L__BB0_16;
	and.b32  	%r3, %r38, 7;
	and.b32  	%r4, %r38, 3;
	and.b32  	%r5, %r38, 2147483640;
	and.b32  	%r6, %r38, 1;
	neg.s32 	%r7, %r5;
	add.s64 	%rd3, %rd1, 16;
	mov.f32 	%f77, 0f00000000;
	mov.b32 	%r76, -1;
	mov.b32 	%r61, 0;
$L__BB0_4:
	setp.lt.u32 	%p10, %r38, 8;
	mul.lo.s32 	%r10, %r61, %r38;
	mov.f32 	%f85, 0f00000000;
	mov.b32 	%r66, 0;
	@%p10 bra 	$L__BB0_7;
	mul.wide.u32 	%rd10, %r10, 4;
	add.s64 	%rd11, %rd2, %rd10;
	add.s64 	%rd39, %rd11, 16;
	mov.f32 	%f85, 0f00000000;
	mov.u32 	%r63, %r2;
	mov.u32 	%r64, %r7;
$L__BB0_6:
	.pragma "nounroll";
	mul.wide.s32 	%rd12, %r63, 4;
	add.s64 	%rd13, %rd3, %rd12;
	ld.global.f32 	%f19, [%rd39+-16];
	ld.global.f32 	%f20, [%rd13+-16];
	sub.f32 	%f21, %f19, %f20;
	fma.rn.f32 	%f22, %f21, %f21, %f85;
	ld.global.f32 	%f23, [%rd39+-12];
	ld.global.f32 	%f24, [%rd13+-12];
	sub.f32 	%f25, %f23, %f24;
	fma.rn.f32 	%f26, %f25, %f25, %f22;
	ld.global.f32 	%f27, [%rd39+-8];
	ld.global.f32 	%f28, [%rd13+-8];
	sub.f32 	%f29, %f27, %f28;
	fma.rn.f32 	%f30, %f29, %f29, %f26;
	ld.global.f32 	%f31, [%rd39+-4];
	ld.global.f32 	%f32, [%rd13+-4];
	sub.f32 	%f33, %f31, %f32;
	fma.rn.f32 	%f34, %f33, %f33, %f30;
	ld.global.f32 	%f35, [%rd39];
	ld.global.f32 	%f36, [%rd13];
	sub.f32 	%f37, %f35, %f36;
	fma.rn.f32 	%f38, %f37, %f37, %f34;
	ld.global.f32 	%f39, [%rd39+4];
	ld.global.f32 	%f40, [%rd13+4];
	sub.f32 	%f41, %f39, %f40;
	fma.rn.f32 	%f42, %f41, %f41, %f38;
	ld.global.f32 	%f43, [%rd39+8];
	ld.global.f32 	%f44, [%rd13+8];
	sub.f32 	%f45, %f43, %f44;
	fma.rn.f32 	%f46, %f45, %f45, %f42;
	ld.global.f32 	%f47, [%rd39+12];
	ld.global.f32 	%f48, [%rd13+12];
	sub.f32 	%f49, %f47, %f48;
	fma.rn.f32 	%f85, %f49, %f49, %f46;
	add.s32 	%r64, %r64, 8;
	add.s64 	%rd39, %rd39, 32;
	add.s32 	%r63, %r63, 8;
	setp.ne.s32 	%p11, %r64, 0;
	mov.u32 	%r66, %r5;
	@%p11 bra 	$L__BB0_6;
$L__BB0_7:
	setp.eq.s32 	%p12, %r3, 0;
	@%p12 bra 	$L__BB0_15;
	add.s32 	%r54, %r3, -1;
	setp.lt.u32 	%p13, %r54, 3;
	@%p13 bra 	$L__BB0_10;
	add.s32 	%r55, %r66, %r10;
	mul.wide.u32 	%rd14, %r55, 4;
	add.s64 	%rd15, %rd2, %rd14;
	ld.global.f32 	%f51, [%rd15];
	add.s32 	%r56, %r66, %r2;
	mul.wide.s32 	%rd16, %r56, 4;
	add.s64 	%rd17, %rd1, %rd16;
	ld.global.f32 	%f52, [%rd17];
	sub.f32 	%f53, %f51, %f52;
	fma.rn.f32 	%f54, %f53, %f53, %f85;
	cvt.u64.u32 	%rd18, %r10;
	cvt.u64.u32 	%rd19, %r66;
	add.s64 	%rd20, %rd19, %rd18;
	shl.b64 	%rd21, %rd20, 2;
	add.s64 	%rd22, %rd2, %rd21;
	ld.global.f32 	%f55, [%rd22+4];
	ld.global.f32 	%f56, [%rd17+4];
	sub.f32 	%f57, %f55, %f56;
	fma.rn.f32 	%f58, %f57, %f57, %f54;
	ld.global.f32 	%f59, [%rd22+8];
	ld.global.f32 	%f60, [%rd17+8];
	sub.f32 	%f61, %f59, %f60;
	fma.rn.f32 	%f62, %f61, %f61, %f58;
	ld.global.f32 	%f63, [%rd22+12];
	ld.global.f32 	%f64, [%rd17+12];
	sub.f32 	%f65, %f63, %f64;
	fma.rn.f32 	%f85, %f65, %f65, %f62;
	add.s32 	%r66, %r66, 4;
$L__BB0_10:
	setp.eq.s32 	%p14, %r4, 0;
	@%p14 bra 	$L__BB0_15;
	setp.eq.s32 	%p15, %r4, 1;
	@%p15 bra 	$L__BB0_13;
	add.s32 	%r57, %r66, %r10;
	mul.wide.u32 	%rd23, %r57, 4;
	add.s64 	%rd24, %rd2, %rd23;
	ld.global.f32 	%f67, [%rd24];
	add.s32 	%r58, %r66, %r2;
	mul.wide.s32 	%rd25, %r58, 4;
	add.s64 	%rd26, %rd1, %rd25;
	ld.global.f32 	%f68, [%rd26];
	sub.f32 	%f69, %f67, %f68;
	fma.rn.f32 	%f70, %f69, %f69, %f85;
	cvt.u64.u32 	%rd27, %r10;
	cvt.u64.u32 	%rd28, %r66;
	add.s64 	%rd29, %rd28, %rd27;
	shl.b64 	%rd30, %rd29, 2;
	add.s64 	%rd31, %rd2, %rd30;
	ld.global.f32 	%f71, [%rd31+4];
	ld.global.f32 	%f72, [%rd26+4];
	sub.f32 	%f73, %f71, %f72;
	fma.rn.f32 	%f85, %f73, %f73, %f70;
	add.s32 	%r66, %r66, 2;
$L__BB0_13:
	setp.eq.s32 	%p16, %r6, 0;
	@%p16 bra 	$L__BB0_15;
	add.s32 	%r59, %r66, %r10;
	mul.wide.u32 	%rd32, %r59, 4;
	add.s64 	%rd33, %rd2, %rd32;
	ld.global.f32 	%f74, [%rd33];
	add.s32 	%r60, %r66, %r2;
	mul.wide.s32 	%rd34, %r60, 4;
	add.s64 	%rd35, %rd1, %rd34;
	ld.global.f32 	%f75, [%rd35];
	sub.f32 	%f76, %f74, %f75;
	fma.rn.f32 	%f85, %f76, %f76, %f85;
$L__BB0_15:
	setp.lt.f32 	%p17, %f85, %f77;
	setp.eq.s32 	%p18, %r76, -1;
	or.pred  	%p19, %p17, %p18;
	selp.f32 	%f77, %f85, %f77, %p19;
	selp.b32 	%r76, %r61, %r76, %p19;
	add.s32 	%r61, %r61, 1;
	setp.eq.s32 	%p20, %r61, %r39;
	@%p20 bra 	$L__BB0_22;
	bra.uni 	$L__BB0_4;
$L__BB0_16:
	and.b32  	%r22, %r39, 3;
	setp.lt.u32 	%p4, %r39, 4;
	mov.b32 	%r76, -1;
	mov.b32 	%r73, 0;
	@%p4 bra 	$L__BB0_19;
	and.b32  	%r73, %r39, 2147483644;
	mov.b32 	%r76, -1;
	mov.b32 	%r68, 0;
$L__BB0_18:
	setp.eq.s32 	%p5, %r76, -1;
	selp.b32 	%r76, %r68, %r76, %p5;
	add.s32 	%r68, %r68, 4;
	setp.ne.s32 	%p6, %r68, %r73;
	@%p6 bra 	$L__BB0_18;
$L__BB0_19:
	setp.eq.s32 	%p7, %r22, 0;
	@%p7 bra 	$L__BB0_22;
	mov.b32 	%r75, 0;
$L__BB0_21:
	.pragma "nounroll";
	setp.eq.s32 	%p8, %r76, -1;
	selp.b32 	%r76, %r73, %r76, %p8;
	add.s32 	%r73, %r73, 1;
	add.s32 	%r75, %r75, 1;
	setp.ne.s32 	%p9, %r75, %r22;
	@%p9 bra 	$L__BB0_21;
$L__BB0_22:
	cvta.to.global.u64 	%rd36, %rd7;
	mul.wide.s32 	%rd37, %r1, 4;
	add.s64 	%rd38, %rd36, %rd37;
	st.global.u32 	[%rd38], %r76;
$L__BB0_23:
	ret;

}
	// .globl	_Z23single_kernel_optimisedPfS_PiP17curandStateXORWOWi
.visible .entry _Z23single_kernel_optimisedPfS_PiP17curandStateXORWOWi(
	.param .u64 .ptr .align 1 _Z23single_kernel_optimisedPfS_PiP17curandStateXORWOWi_param_0,
	.param .u64 .ptr .align 1 _Z23single_kernel_optimisedPfS_PiP17curandStateXORWOWi_param_1,
	.param .u64 .ptr .align 1 _Z23single_kernel_optimisedPfS_PiP17curandStateXORWOWi_param_2,
	.param .u64 .ptr .align 1 _Z23single_kernel_optimisedPfS_PiP17curandStateXORWOWi_param_3,
	.param .u32 _Z23single_kernel_optimisedPfS_PiP17curandStateXORWOWi_param_4
)
{
	.reg .pred 	%p<23>;
	.reg .b16 	%rs<206>;
	.reg .b32 	%r<291>;
	.reg .b32 	%f<18>;
	.reg .b64 	%rd<17>;
	.reg .b64 	%fd<3>;
	// demoted variable
	.shared .align 2 .b8 _ZZ23single_kernel_optimisedPfS_PiP17curandStateXORWOWiE17particlesTileHalf[512];
	// demoted variable
	.shared .align 2 .b8 _ZZ23single_kernel_optimisedPfS_PiP17curandStateXORWOWiE24particlesSquaredTileHalf[512];
	// demoted variable
	.shared .align 2 .b8 _ZZ23single_kernel_optimisedPfS_PiP17curandStateXORWOWiE17centroidsTileHalf[512];
	// demoted variable
	.shared .align 2 .b8 _ZZ23single_kernel_optimisedPfS_PiP17curandStateXORWOWiE24centroidsSquaredTileHalf[512];
	// demoted variable
	.shared .align 2 .b8 _ZZ23single_kernel_optimisedPfS_PiP17curandStateXORWOWiE10sumSquares[512];
	// demoted variable
	.shared .align 2 .b8 _ZZ23single_kernel_optimisedPfS_PiP17curandStateXORWOWiE10resultTile[512];
	// demoted variable
	.shared .align 4 .u32 _ZZ23single_kernel_optimisedPfS_PiP17curandStateXORWOWiE9randomInt;
	ld.param.u64 	%rd1, [_Z23single_kernel_optimisedPfS_PiP17curandStateXORWOWi_param_0];
	ld.param.u64 	%rd2, [_Z23single_kernel_optimisedPfS_PiP17curandStateXORWOWi_param_1];
	ld.param.u64 	%rd3, [_Z23single_kernel_optimisedPfS_PiP17curandStateXORWOWi_param_2];
	ld.param.u64 	%rd4, [_Z23single_kernel_optimisedPfS_PiP17curandStateXORWOWi_param_3];
	ld.param.u32 	%r10, [_Z23single_kernel_optimisedPfS_PiP17curandStateXORWOWi_param_4];
	mov.u32 	%r1, %tid.x;
	setp.ne.s32 	%p1, %r1, 0;
	@%p1 bra 	$L__BB1_2;
	cvta.to.global.u64 	%rd5, %rd4;
	mov.u32 	%r11, %ctaid.y;
	mul.wide.u32 	%rd6, %r11, 48;
	add.s64 	%rd7, %rd5, %rd6;
	ld.global.v2.u32 	{%r12, %r13}, [%rd7];
	ld.global.v2.u32 	{%r14, %r15}, [%rd7+8];
	ld.global.v2.u32 	{%r16, %r17}, [%rd7+16];
	ld.global.v2.u32 	{%r18, %r19}, [%rd7+24];
	ld.global.f32 	%f5, [%rd7+32];
	ld.global.f64 	%fd1, [%rd7+40];
	shr.u32 	%r20, %r13, 2;
	xor.b32  	%r21, %r20, %r13;
	shl.b32 	%r22, %r17, 4;
	shl.b32 	%r23, %r21, 1;
	xor.b32  	%r24, %r22, %r23;
	xor.b32  	%r25, %r24, %r17;
	xor.b32  	%r26, %r25, %r21;
	add.s32 	%r27, %r12, 362437;
	add.s32 	%r28, %r26, %r27;
	shr.s32 	%r29, %r10, 31;
	shr.u32 	%r30, %r29, 28;
	add.s32 	%r31, %r10, %r30;
	shr.s32 	%r32, %r31, 4;
	rem.u32 	%r33, %r28, %r32;
	st.shared.u32 	[_ZZ23single_kernel_optimisedPfS_PiP17curandStateXORWOWiE9randomInt], %r33;
	st.global.v2.u32 	[%rd7], {%r27, %r14};
	st.global.v2.u32 	[%rd7+8], {%r15, %r16};
	st.global.v2.u32 	[%rd7+16], {%r17, %r26};
	st.global.v2.u32 	[%rd7+24], {%r18, %r19};
	st.global.f32 	[%rd7+32], %f5;
	st.global.f64 	[%rd7+40], %fd1;
$L__BB1_2:
	setp.ne.s32 	%p2, %r1, 0;
	bar.sync 	0;
	ld.shared.u32 	%r126, [_ZZ23single_kernel_optimisedPfS_PiP17curandStateXORWOWiE9randomInt];
	mov.u32 	%r2, %tid.y;
	mov.u32 	%r127, %ntid.y;
	mad.lo.s32 	%r3, %r126, %r127, %r2;
	shl.b32 	%r128, %r3, 4;
	add.s32 	%r129, %r128, %r1;
	cvta.to.global.u64 	%rd8, %rd1;
	mul.wide.s32 	%rd9, %r129, 4;
	add.s64 	%rd10, %rd8, %rd9;
	ld.global.f32 	%f6, [%rd10];
	// begin inline asm
	{  cvt.rn.f16.f32 %rs7, %f6;}

	// end inline asm
	shl.b32 	%r130, %r2, 5;
	mov.u32 	%r131, _ZZ23single_kernel_optimisedPfS_PiP17curandStateXORWOWiE17particlesTileHalf;
	add.s32 	%r132, %r131, %r130;
	shl.b32 	%r133, %r1, 1;
	add.s32 	%r134, %r132, %r133;
	st.shared.u16 	[%r134], %rs7;
	// begin inline asm
	{mul.f16 %rs8,%rs7,%rs7;
}
	// end inline asm
	// begin inline asm
	{  mov.b32 %r34, {%rs8,%rs8};}

	// end inline asm
	// begin inline asm
	{mov.u32 %r35, WARP_SZ;
}
	// end inline asm
	shl.b32 	%r135, %r35, 8;
	add.s32 	%r123, %r135, -8161;
	mov.b32 	%r38, 1;
	mov.b32 	%r124, -1;
	// begin inline asm
	{shfl.sync.down.b32 %r36,%r34,%r38,%r123,%r124;
}
	// end inline asm
	// begin inline asm
	{.reg .f16 low,high;
 mov.b32 {low,high}, %r36;
 mov.b16 %rs13, low;}
	// end inline asm
	// begin inline asm
	{add.f16 %rs14,%rs8,%rs13;
}
	// end inline asm
	mov.b32 	%r44, 2;
	// begin inline asm
	{shfl.sync.down.b32 %r42,%r34,%r44,%r123,%r124;
}
	// end inline asm
	// begin inline asm
	{.reg .f16 low,high;
 mov.b32 {low,high}, %r42;
 mov.b16 %rs17, low;}
	// end inline asm
	// begin inline asm
	{add.f16 %rs18,%rs14,%rs17;
}
	// end inline asm
	mov.b32 	%r50, 3;
	// begin inline asm
	{shfl.sync.down.b32 %r48,%r34,%r50,%r123,%r124;
}
	// end inline asm
	// begin inline asm
	{.reg .f16 low,high;
 mov.b32 {low,high}, %r48;
 mov.b16 %rs21, low;}
	// end inline asm
	// begin inline asm
	{add.f16 %rs22,%rs18,%rs21;
}
	// end inline asm
	mov.b32 	%r56, 4;
	// begin inline asm
	{shfl.sync.down.b32 %r54,%r34,%r56,%r123,%r124;
}
	// end inline asm
	// begin inline asm
	{.reg .f16 low,high;
 mov.b32 {low,high}, %r54;
 mov.b16 %rs25, low;}
	// end inline asm
	// begin inline asm
	{add.f16 %rs26,%rs22,%rs25;
}
	// end inline asm
	mov.b32 	%r62, 5;
	// begin inline asm
	{shfl.sync.down.b32 %r60,%r34,%r62,%r123,%r124;
}
	// end inline asm
	// begin inline asm
	{.reg .f16 low,high;
 mov.b32 {low,high}, %r60;
 mov.b16 %rs29, low;}
	// end inline asm
	// begin inline asm
	{add.f16 %rs30,%rs26,%rs29;
}
	// end inline asm
	mov.b32 	%r68, 6;
	// begin inline asm
	{shfl.sync.down.b32 %r66,%r34,%r68,%r123,%r124;
}
	// end inline asm
	// begin inline asm
	{.reg .f16 low,high;
 mov.b32 {low,high}, %r66;
 mov.b16 %rs33, low;}
	// end inline asm
	// begin inline asm
	{add.f16 %rs34,%rs30,%rs33;
}
	// end inline asm
	mov.b32 	%r74, 7;
	// begin inline asm
	{shfl.sync.down.b32 %r72,%r34,%r74,%r123,%r124;
}
	// end inline asm
	// begin inline asm
	{.reg .f16 low,high;
 mov.b32 {low,high}, %r72;
 mov.b16 %rs37, low;}
	// end inline asm
	// begin inline asm
	{add.f16 %rs38,%rs34,%rs37;
}
	// end inline asm
	mov.b32 	%r80, 8;
	// begin inline asm
	{shfl.sync.down.b32 %r78,%r34,%r80,%r123,%r124;
}
	// end inline asm
	// begin inline asm
	{.reg .f16 low,high;
 mov.b32 {low,high}, %r78;
 mov.b16 %rs41, low;}
	// end inline asm
	// begin inline asm
	{add.f16 %rs42,%rs38,%rs41;
}
	// end inline asm
	mov.b32 	%r86, 9;
	// begin inline asm
	{shfl.sync.down.b32 %r84,%r34,%r86,%r123,%r124;
}
	// end inline asm
	// begin inline asm
	{.reg .f16 low,high;
 mov.b32 {low,high}, %r84;
 mov.b16 %rs45, low;}
	// end inline asm
	// begin inline asm
	{add.f16 %rs46,%rs42,%rs45;
}
	// end inline asm
	mov.b32 	%r92, 10;
	// begin inline asm
	{shfl.sync.down.b32 %r90,%r34,%r92,%r123,%r124;
}
	// end inline asm
	// begin inline asm
	{.reg .f16 low,high;
 mov.b32 {low,high}, %r90;
 mov.b16 %rs49, low;}
	// end inline asm
	// begin inline asm
	{add.f16 %rs50,%rs46,%rs49;
}
	// end inline asm
	mov.b32 	%r98, 11;
	// begin inline asm
	{shfl.sync.down.b32 %r96,%r34,%r98,%r123,%r124;
}
	// end inline asm
	// begin inline asm
	{.reg .f16 low,high;
 mov.b32 {low,high}, %r96;
 mov.b16 %rs53, low;}
	// end inline asm
	// begin inline asm
	{add.f16 %rs54,%rs50,%rs53;
}
	// end inline asm
	mov.b32 	%r104, 12;
	// begin inline asm
	{shfl.sync.down.b32 %r102,%r34,%r104,%r123,%r124;
}
	// end inline asm
	// begin inline asm
	{.reg .f16 low,high;
 mov.b32 {low,high}, %r102;
 mov.b16 %rs57, low;}
	// end inline asm
	// begin inline asm
	{add.f16 %rs58,%rs54,%rs57;
}
	// end inline asm
	mov.b32 	%r110, 13;
	// begin inline asm
	{shfl.sync.down.b32 %r108,%r34,%r110,%r123,%r124;
}
	// end inline asm
	// begin inline asm
	{.reg .f16 low,high;
 mov.b32 {low,high}, %r108;
 mov.b16 %rs61, low;}
	// end inline asm
	// begin inline asm
	{add.f16 %rs62,%rs58,%rs61;
}
	// end inline asm
	mov.b32 	%r116, 14;
	// begin inline asm
	{shfl.sync.down.b32 %r114,%r34,%r116,%r123,%r124;
}
	// end inline asm
	// begin inline asm
	{.reg .f16 low,high;
 mov.b32 {low,high}, %r114;
 mov.b16 %rs65, low;}
	// end inline asm
	// begin inline asm
	{add.f16 %rs66,%rs62,%rs65;
}
	// end inline asm
	mov.b32 	%r122, 15;
	// begin inline asm
	{shfl.sync.down.b32 %r120,%r34,%r122,%r123,%r124;
}
	// end inline asm
	// begin inline asm
	{.reg .f16 low,high;
 mov.b32 {low,high}, %r120;
 mov.b16 %rs69, low;}
	// end inline asm
	// begin inline asm
	{add.f16 %rs70,%rs66,%rs69;
}
	// end inline asm
	mov.u32 	%r136, _ZZ23single_kernel_optimisedPfS_PiP17curandStateXORWOWiE24particlesSquaredTileHalf;
	add.s32 	%r5, %r136, %r130;
	@%p2 bra 	$L__BB1_4;
	st.shared.u16 	[%r5], %rs70;
	st.shared.u16 	[%r5+2], %rs70;
	st.shared.u16 	[%r5+4], %rs70;
	st.shared.u16 	[%r5+6], %rs70;
	st.shared.u16 	[%r5+8], %rs70;
	st.shared.u16 	[%r5+10], %rs70;
	st.shared.u16 	[%r5+12], %rs70;
	st.shared.u16 	[%r5+14], %rs70;
	st.shared.u16 	[%r5+16], %rs70;
	st.shared.u16 	[%r5+18], %rs70;
	st.shared.u16 	[%r5+20], %rs70;
	st.shared.u16 	[%r5+22], %rs70;
	st.shared.u16 	[%r5+24], %rs70;
	st.shared.u16 	[%r5+26], %rs70;
	st.shared.u16 	[%r5+28], %rs70;
	st.shared.u16 	[%r5+30], %rs70;
$L__BB1_4:
	setp.ne.s32 	%p3, %r1, 0;
	shl.b32 	%r228, %r2, 4;
	add.s32 	%r229, %r228, %r1;
	cvta.to.global.u64 	%rd11, %rd2;
	mul.wide.u32 	%rd12, %r229, 4;
	add.s64 	%rd13, %rd11, %rd12;
	ld.global.f32 	%f7, [%rd13];
	// begin inline asm
	{  cvt.rn.f16.f32 %rs73, %f7;}

	// end inline asm
	mov.u32 	%r231, _ZZ23single_kernel_optimisedPfS_PiP17curandStateXORWOWiE17centroidsTileHalf;
	add.s32 	%r232, %r231, %r130;
	add.s32 	%r234, %r232, %r133;
	st.shared.u16 	[%r234], %rs73;
	// begin inline asm
	{mul.f16 %rs74,%rs73,%rs73;
}
	// end inline asm
	// begin inline asm
	{  mov.b32 %r137, {%rs74,%rs74};}

	// end inline asm
	mov.b32 	%r140, 1;
	mov.b32 	%r226, -1;
	// begin inline asm
	{shfl.sync.down.b32 %r138,%r137,%r140,%r123,%r226;
}
	// end inline asm
	// begin inline asm
	{.reg .f16 low,high;
 mov.b32 {low,high}, %r138;
 mov.b16 %rs79, low;}
	// end inline asm
	// begin inline asm
	{add.f16 %rs80,%rs74,%rs79;
}
	// end inline asm
	mov.b32 	%r146, 2;
	// begin inline asm
	{shfl.sync.down.b32 %r144,%r137,%r146,%r123,%r226;
}
	// end inline asm
	// begin inline asm
	{.reg .f16 low,high;
 mov.b32 {low,high}, %r144;
 mov.b16 %rs83, low;}
	// end inline asm
	// begin inline asm
	{add.f16 %rs84,%rs80,%rs83;
}
	// end inline asm
	mov.b32 	%r152, 3;
	// begin inline asm
	{shfl.sync.down.b32 %r150,%r137,%r152,%r123,%r226;
}
	// end inline asm
	// begin inline asm
	{.reg .f16 low,high;
 mov.b32 {low,high}, %r150;
 mov.b16 %rs87, low;}
	// end inline asm
	// begin inline asm
	{add.f16 %rs88,%rs84,%rs87;
}
	// end inline asm
	mov.b32 	%r158, 4;
	// begin inline asm
	{shfl.sync.down.b32 %r156,%r137,%r158,%r123,%r226;
}
	// end inline asm
	// begin inline asm
	{.reg .f16 low,high;
 mov.b32 {low,high}, %r156;
 mov.b16 %rs91, low;}
	// end inline asm
	// begin inline asm
	{add.f16 %rs92,%rs88,%rs91;
}
	// end inline asm
	mov.b32 	%r164, 5;
	// begin inline asm
	{shfl.sync.down.b32 %r162,%r137,%r164,%r123,%r226;
}
	// end inline asm
	// begin inline asm
	{.reg .f16 low,high;
 mov.b32 {low,high}, %r162;
 mov.b16 %rs95, low;}
	// end inline asm
	// begin inline asm
	{add.f16 %rs96,%rs92,%rs95;
}
	// end inline asm
	mov.b32 	%r170, 6;
	// begin inline asm
	{shfl.sync.down.b32 %r168,%r137,%r170,%r123,%r226;
}
	// end inline asm
	// begin inline asm
	{.reg .f16 low,high;
 mov.b32 {low,high}, %r168;
 mov.b16 %rs99, low;}
	// end inline asm
	// begin inline asm
	{add.f16 %rs100,%rs96,%rs99;
}
	// end inline asm
	mov.b32 	%r176, 7;
	// begin inline asm
	{shfl.sync.down.b32 %r174,%r137,%r176,%r123,%r226;
}
	// end inline asm
	// begin inline asm
	{.reg .f16 low,high;
 mov.b32 {low,high}, %r174;
 mov.b16 %rs103, low;}
	// end inline asm
	// begin inline asm
	{add.f16 %rs104,%rs100,%rs103;
}
	// end inline asm
	mov.b32 	%r182, 8;
	// begin inline asm
	{shfl.sync.down.b32 %r180,%r137,%r182,%r123,%r226;
}
	// end inline asm
	// begin inline asm
	{.reg .f16 low,high;
 mov.b32 {low,high}, %r180;
 mov.b16 %rs107, low;}
	// end inline asm
	// begin inline asm
	{add.f16 %rs108,%rs104,%rs107;
}
	// end inline asm
	mov.b32 	%r188, 9;
	// begin inline asm
	{shfl.sync.down.b32 %r186,%r137,%r188,%r123,%r226;
}
	// end inline asm
	// begin inline asm
	{.reg .f16 low,high;
 mov.b32 {low,high}, %r186;
 mov.b16 %rs111, low;}
	// end inline asm
	// begin inline asm
	{add.f16 %rs112,%rs108,%rs111;
}
	// end inline asm
	mov.b32 	%r194, 10;
	// begin inline asm
	{shfl.sync.down.b32 %r192,%r137,%r194,%r123,%r226;
}
	// end inline asm
	// begin inline asm
	{.reg .f16 low,high;
 mov.b32 {low,high}, %r192;
 mov.b16 %rs115, low;}
	// end inline asm
	// begin inline asm
	{add.f16 %rs116,%rs112,%rs115;
}
	// end inline asm
	mov.b32 	%r200, 11;
	// begin inline asm
	{shfl.sync.down.b32 %r198,%r137,%r200,%r123,%r226;
}
	// end inline asm
	// begin inline asm
	{.reg .f16 low,high;
 mov.b32 {low,high}, %r198;
 mov.b16 %rs119, low;}
	// end inline asm
	// begin inline asm
	{add.f16 %rs120,%rs116,%rs119;
}
	// end inline asm
	mov.b32 	%r206, 12;
	// begin inline asm
	{shfl.sync.down.b32 %r204,%r137,%r206,%r123,%r226;
}
	// end inline asm
	// begin inline asm
	{.reg .f16 low,high;
 mov.b32 {low,high}, %r204;
 mov.b16 %rs123, low;}
	// end inline asm
	// begin inline asm
	{add.f16 %rs124,%rs120,%rs123;
}
	// end inline asm
	mov.b32 	%r212, 13;
	// begin inline asm
	{shfl.sync.down.b32 %r210,%r137,%r212,%r123,%r226;
}
	// end inline asm
	// begin inline asm
	{.reg .f16 low,high;
 mov.b32 {low,high}, %r210;
 mov.b16 %rs127, low;}
	// end inline asm
	// begin inline asm
	{add.f16 %rs128,%rs124,%rs127;
}
	// end inline asm
	mov.b32 	%r218, 14;
	// begin inline asm
	{shfl.sync.down.b32 %r216,%r137,%r218,%r123,%r226;
}
	// end inline asm
	// begin inline asm
	{.reg .f16 low,high;
 mov.b32 {low,high}, %r216;
 mov.b16 %rs131, low;}
	// end inline asm
	// begin inline asm
	{add.f16 %rs132,%rs128,%rs131;
}
	// end inline asm
	mov.b32 	%r224, 15;
	// begin inline asm
	{shfl.sync.down.b32 %r222,%r137,%r224,%r123,%r226;
}
	// end inline asm
	// begin inline asm
	{.reg .f16 low,high;
 mov.b32 {low,high}, %r222;
 mov.b16 %rs135, low;}
	// end inline asm
	// begin inline asm
	{add.f16 %rs136,%rs132,%rs135;
}
	// end inline asm
	shl.b32 	%r235, %r2, 1;
	mov.u32 	%r236, _ZZ23single_kernel_optimisedPfS_PiP17curandStateXORWOWiE24centroidsSquaredTileHalf;
	add.s32 	%r6, %r236, %r235;
	@%p3 bra 	$L__BB1_6;
	st.shared.u16 	[%r6], %rs136;
	st.shared.u16 	[%r6+32], %rs136;
	st.shared.u16 	[%r6+64], %rs136;
	st.shared.u16 	[%r6+96], %rs136;
	st.shared.u16 	[%r6+128], %rs136;
	st.shared.u16 	[%r6+160], %rs136;
	st.shared.u16 	[%r6+192], %rs136;
	st.shared.u16 	[%r6+224], %rs136;
	st.shared.u16 	[%r6+256], %rs136;
	st.shared.u16 	[%r6+288], %rs136;
	st.shared.u16 	[%r6+320], %rs136;
	st.shared.u16 	[%r6+352], %rs136;
	st.shared.u16 	[%r6+384], %rs136;
	st.shared.u16 	[%r6+416], %rs136;
	st.shared.u16 	[%r6+448], %rs136;
	st.shared.u16 	[%r6+480], %rs136;
$L__BB1_6:
	bar.sync 	0;
	mad.lo.s32 	%r237, %r2, 30, %r6;
	add.s32 	%r239, %r237, %r133;
	add.s32 	%r240, %r5, %r133;
	ld.shared.u16 	%rs140, [%r239];
	ld.shared.u16 	%rs141, [%r240];
	// begin inline asm
	{add.f16 %rs139,%rs140,%rs141;
}
	// end inline asm
	mov.f64 	%fd2, 0dC000000000000000;
	// begin inline asm
	{  cvt.rn.f16.f64 %rs142, %fd2;}

	// end inline asm
	// begin inline asm
	{  cvt.f32.f16 %f8, %rs139;}

	// end inline asm
	// begin inline asm
	{  cvt.f32.f16 %f9, %rs142;}

	// end inline asm
	// begin inline asm
	{rcp.approx.ftz.f32 %f10, %f9;
}
	// end inline asm
	mul.f32 	%f12, %f8, %f10;
	// begin inline asm
	{  cvt.rn.f16.f32 %rs205, %f12;}

	// end inline asm
	// begin inline asm
	{abs.f16 %rs146,%rs205;
}
	// end inline asm
	mov.b16 	%rs150, 143;
	// begin inline asm
	{ .reg .pred __$temp3;
  setp.lt.f16  __$temp3, %rs146, %rs150;
  selp.u16 %rs148, 1, 0, __$temp3;}
	// end inline asm
	setp.eq.s16 	%p4, %rs148, 0;
	@%p4 bra 	$L__BB1_9;
	mov.f32 	%f13, 0f00000000;
	// begin inline asm
	{  cvt.rn.f16.f32 %rs151, %f13;}

	// end inline asm
	// begin inline asm
	{ .reg .pred __$temp3;
  setp.lt.f16  __$temp3, %rs151, %rs146;
  selp.u16 %rs152, 1, 0, __$temp3;}
	// end inline asm
	setp.eq.s16 	%p5, %rs152, 0;
	@%p5 bra 	$L__BB1_9;
	neg.f32 	%f15, %f9;
	fma.rn.f32 	%f16, %f15, %f12, %f8;
	fma.rn.f32 	%f14, %f10, %f16, %f12;
	// begin inline asm
	{  cvt.rn.f16.f32 %rs205, %f14;}

	// end inline asm
$L__BB1_9:
	setp.ne.s32 	%p6, %r1, 0;
	mov.u32 	%r243, _ZZ23single_kernel_optimisedPfS_PiP17curandStateXORWOWiE10sumSquares;
	add.s32 	%r244, %r243, %r130;
	shl.b32 	%r245, %r1, 1;
	add.s32 	%r246, %r244, %r245;
	st.shared.u16 	[%r246], %rs205;
	mov.u32 	%r247, _ZZ23single_kernel_optimisedPfS_PiP17curandStateXORWOWiE17particlesTileHalf;
	mov.b32 	%r248, 16;
	wmma.load.a.sync.aligned.row.m16n16k16.shared.f16 	{%r249, %r250, %r251, %r252, %r253, %r254, %r255, %r256}, [%r247], %r248;
	mov.u32 	%r257, _ZZ23single_kernel_optimisedPfS_PiP17curandStateXORWOWiE17centroidsTileHalf;
	wmma.load.b.sync.aligned.col.m16n16k16.shared.f16 	{%r258, %r259, %r260, %r261, %r262, %r263, %r264, %r265}, [%r257], %r248;
	wmma.load.c.sync.aligned.row.m16n16k16.shared.f16 	{%r266, %r267, %r268, %r269}, [%r243], %r248;
	wmma.mma.sync.aligned.row.col.m16n16k16.f16.f16 {%r270, %r271, %r272, %r273}, {%r249, %r250, %r251, %r252, %r253, %r254, %r255, %r256}, {%r258, %r259, %r260, %r261, %r262, %r263, %r264, %r265}, {%r266, %r267, %r268, %r269};
	mov.u32 	%r274, _ZZ23single_kernel_optimisedPfS_PiP17curandStateXORWOWiE10resultTile;
	wmma.store.d.sync.aligned.row.m16n16k16.shared.f16 	[%r274], {%r270, %r271, %r272, %r273}, %r248;
	bar.sync 	0;
	mov.f32 	%f17, 0fC0000000;
	// begin inline asm
	{  cvt.rn.f16.f32 %rs156, %f17;}

	// end inline asm
	add.s32 	%r7, %r274, %r130;
	add.s32 	%r275, %r7, %r245;
	ld.shared.u16 	%rs159, [%r275];
	// begin inline asm
	{mul.f16 %rs157,%rs156,%rs159;
}
	// end inline asm
	st.shared.u16 	[%r275], %rs157;
	bar.sync 	0;
	@%p6 bra 	$L__BB1_11;
	ld.shared.u16 	%rs162, [%r7];
	ld.shared.u16 	%rs161, [%r7+2];
	// begin inline asm
	{ .reg .pred __$temp3;
  setp.lt.f16  __$temp3, %rs161, %rs162;
  selp.u16 %rs160, 1, 0, __$temp3;}
	// end inline asm
	setp.ne.s16 	%p7, %rs160, 0;
	selp.b16 	%rs165, %rs161, %rs162, %p7;
	selp.u32 	%r276, 1, 0, %p7;
	ld.shared.u16 	%rs164, [%r7+4];
	// begin inline asm
	{ .reg .pred __$temp3;
  setp.lt.f16  __$temp3, %rs164, %rs165;
  selp.u16 %rs163, 1, 0, __$temp3;}
	// end inline asm
	setp.eq.s16 	%p8, %rs163, 0;
	selp.b16 	%rs168, %rs165, %rs164, %p8;
	selp.b32 	%r277, %r276, 2, %p8;
	ld.shared.u16 	%rs167, [%r7+6];
	// begin inline asm
	{ .reg .pred __$temp3;
  setp.lt.f16  __$temp3, %rs167, %rs168;
  selp.u16 %rs166, 1, 0, __$temp3;}
	// end inline asm
	setp.eq.s16 	%p9, %rs166, 0;
	selp.b16 	%rs171, %rs168, %rs167, %p9;
	selp.b32 	%r278, %r277, 3, %p9;
	ld.shared.u16 	%rs170, [%r7+8];
	// begin inline asm
	{ .reg .pred __$temp3;
  setp.lt.f16  __$temp3, %rs170, %rs171;
  selp.u16 %rs169, 1, 0, __$temp3;}
	// end inline asm
	setp.eq.s16 	%p10, %rs169, 0;
	selp.b16 	%rs174, %rs171, %rs170, %p10;
	selp.b32 	%r279, %r278, 4, %p10;
	ld.shared.u16 	%rs173, [%r7+10];
	// begin inline asm
	{ .reg .pred __$temp3;
  setp.lt.f16  __$temp3, %rs173, %rs174;
  selp.u16 %rs172, 1, 0, __$temp3;}
	// end inline asm
	setp.eq.s16 	%p11, %rs172, 0;
	selp.b16 	%rs177, %rs174, %rs173, %p11;
	selp.b32 	%r280, %r279, 5, %p11;
	ld.shared.u16 	%rs176, [%r7+12];
	// begin inline asm
	{ .reg .pred __$temp3;
  setp.lt.f16  __$temp3, %rs176, %rs177;
  selp.u16 %rs175, 1, 0, __$temp3;}
	// end inline asm
	setp.eq.s16 	%p12, %rs175, 0;
	selp.b16 	%rs180, %rs177, %rs176, %p12;
	selp.b32 	%r281, %r280, 6, %p12;
	ld.shared.u16 	%rs179, [%r7+14];
	// begin inline asm
	{ .reg .pred __$temp3;
  setp.lt.f16  __$temp3, %rs179, %rs180;
  selp.u16 %rs178, 1, 0, __$temp3;}
	// end inline asm
	setp.eq.s16 	%p13, %rs178, 0;
	selp.b16 	%rs183, %rs180, %rs179, %p13;
	selp.b32 	%r282, %r281, 7, %p13;
	ld.shared.u16 	%rs182, [%r7+16];
	// begin inline asm
	{ .reg .pred __$temp3;
  setp.lt.f16  __$temp3, %rs182, %rs183;
  selp.u16 %rs181, 1, 0, __$temp3;}
	// end inline asm
	setp.eq.s16 	%p14, %rs181, 0;
	selp.b16 	%rs186, %rs183, %rs182, %p14;
	selp.b32 	%r283, %r282, 8, %p14;
	ld.shared.u16 	%rs185, [%r7+18];
	// begin inline asm
	{ .reg .pred __$temp3;
  setp.lt.f16  __$temp3, %rs185, %rs186;
  selp.u16 %rs184, 1, 0, __$temp3;}
	// end inline asm
	setp.eq.s16 	%p15, %rs184, 0;
	selp.b16 	%rs189, %rs186, %rs185, %p15;
	selp.b32 	%r284, %r283, 9, %p15;
	ld.shared.u16 	%rs188, [%r7+20];
	// begin inline asm
	{ .reg .pred __$temp3;
  setp.lt.f16  __$temp3, %rs188, %rs189;
  selp.u16 %rs187, 1, 0, __$temp3;}
	// end inline asm
	setp.eq.s16 	%p16, %rs187, 0;
	selp.b16 	%rs192, %rs189, %rs188, %p16;
	selp.b32 	%r285, %r284, 10, %p16;
	ld.shared.u16 	%rs191, [%r7+22];
	// begin inline asm
	{ .reg .pred __$temp3;
  setp.lt.f16  __$temp3, %rs191, %rs192;
  selp.u16 %rs190, 1, 0, __$temp3;}
	// end inline asm
	setp.eq.s16 	%p17, %rs190, 0;
	selp.b16 	%rs195, %rs192, %rs191, %p17;
	selp.b32 	%r286, %r285, 11, %p17;
	ld.shared.u16 	%rs194, [%r7+24];
	// begin inline asm
	{ .reg .pred __$temp3;
  setp.lt.f16  __$temp3, %rs194, %rs195;
  selp.u16 %rs193, 1, 0, __$temp3;}
	// end inline asm
	setp.eq.s16 	%p18, %rs193, 0;
	selp.b16 	%rs198, %rs195, %rs194, %p18;
	selp.b32 	%r287, %r286, 12, %p18;
	ld.shared.u16 	%rs197, [%r7+26];
	// begin inline asm
	{ .reg .pred __$temp3;
  setp.lt.f16  __$temp3, %rs197, %rs198;
  selp.u16 %rs196, 1, 0, __$temp3;}
	// end inline asm
	setp.eq.s16 	%p19, %rs196, 0;
	selp.b16 	%rs201, %rs198, %rs197, %p19;
	selp.b32 	%r288, %r287, 13, %p19;
	ld.shared.u16 	%rs200, [%r7+28];
	// begin inline asm
	{ .reg .pred __$temp3;
  setp.lt.f16  __$temp3, %rs200, %rs201;
  selp.u16 %rs199, 1, 0, __$temp3;}
	// end inline asm
	setp.eq.s16 	%p20, %rs199, 0;
	selp.b16 	%rs204, %rs201, %rs200, %p20;
	selp.b32 	%r289, %r288, 14, %p20;
	ld.shared.u16 	%rs203, [%r7+30];
	// begin inline asm
	{ .reg .pred __$temp3;
  setp.lt.f16  __$temp3, %rs203, %rs204;
  selp.u16 %rs202, 1, 0, __$temp3;}
	// end inline asm
	setp.eq.s16 	%p21, %rs202, 0;
	selp.b32 	%r290, %r289, 15, %p21;
$L__BB1_11:
	setp.ne.s32 	%p22, %r1, 0;
	bar.sync 	0;
	@%p22 bra 	$L__BB1_13;
	cvta.to.global.u64 	%rd14, %rd3;
	mul.wide.s32 	%rd15, %r3, 4;
	add.s64 	%rd16, %rd14, %rd15;
	st.global.u32 	[%rd16], %r290;
$L__BB1_13:
	ret;

}
	// .globl	_Z15updateCentroidsPfPiS_S0_
.visible .entry _Z15updateCentroidsPfPiS_S0_(
	.param .u64 .ptr .align 1 _Z15updateCentroidsPfPiS_S0__param_0,
	.param .u64 .ptr .align 1 _Z15updateCentroidsPfPiS_S0__param_1,
	.param .u64 .ptr .align 1 _Z15updateCentroidsPfPiS_S0__param_2,
	.param .u64 .ptr .align 1 _Z15updateCentroidsPfPiS_S0__param_3
)
{
	.reg .pred 	%p<2>;
	.reg .b32 	%r<9>;
	.reg .b32 	%f<33>;
	.reg .b64 	%rd<17>;

	ld.param.u64 	%rd1, [_Z15updateCentroidsPfPiS_S0__param_0];
	ld.param.u64 	%rd4, [_Z15updateCentroidsPfPiS_S0__param_1];
	ld.param.u64 	%rd2, [_Z15updateCentroidsPfPiS_S0__param_2];
	ld.param.u64 	%rd3, [_Z15updateCentroidsPfPiS_S0__param_3];
	cvta.to.global.u64 	%rd5, %rd4;
	mov.u32 	%r3, %tid.x;
	mov.u32 	%r4, %ntid.x;
	mov.u32 	%r5, %ctaid.x;
	mad.lo.s32 	%r1, %r4, %r5, %r3;
	mul.wide.s32 	%rd6, %r1, 4;
	add.s64 	%rd7, %rd5, %rd6;
	ld.global.u32 	%r2, [%rd7];
	setp.lt.s32 	%p1, %r2, 0;
	@%p1 bra 	$L__BB2_2;
	cvta.to.global.u64 	%rd8, %rd3;
	cvta.to.global.u64 	%rd9, %rd1;
	cvta.to.global.u64 	%rd10, %rd2;
	shl.b32 	%r6, %r1, 4;
	shl.b32 	%r7, %r2, 4;
	mul.wide.u32 	%rd11, %r7, 4;
	add.s64 	%rd12, %rd10, %rd11;
	mul.wide.s32 	%rd13, %r6, 4;
	add.s64 	%rd14, %rd9, %rd13;
	ld.global.f32 	%f1, [%rd14];
	atom.global.add.f32 	%f2, [%rd12], %f1;
	ld.global.f32 	%f3, [%rd14+4];
	atom.global.add.f32 	%f4, [%rd12+4], %f3;
	ld.global.f32 	%f5, [%rd14+8];
	atom.global.add.f32 	%f6, [%rd12+8], %f5;
	ld.global.f32 	%f7, [%rd14+12];
	atom.global.add.f32 	%f8, [%rd12+12], %f7;
	ld.global.f32 	%f9, [%rd14+16];
	atom.global.add.f32 	%f10, [%rd12+16], %f9;
	ld.global.f32 	%f11, [%rd14+20];
	atom.global.add.f32 	%f12, [%rd12+20], %f11;
	ld.global.f32 	%f13, [%rd14+24];
	atom.global.add.f32 	%f14, [%rd12+24], %f13;
	ld.global.f32 	%f15, [%rd14+28];
	atom.global.add.f32 	%f16, [%rd12+28], %f15;
	ld.global.f32 	%f17, [%rd14+32];
	atom.global.add.f32 	%f18, [%rd12+32], %f17;
	ld.global.f32 	%f19, [%rd14+36];
	atom.global.add.f32 	%f20, [%rd12+36], %f19;
	ld.global.f32 	%f21, [%rd14+40];
	atom.global.add.f32 	%f22, [%rd12+40], %f21;
	ld.global.f32 	%f23, [%rd14+44];
	atom.global.add.f32 	%f24, [%rd12+44], %f23;
	ld.global.f32 	%f25, [%rd14+48];
	atom.global.add.f32 	%f26, [%rd12+48], %f25;
	ld.global.f32 	%f27, [%rd14+52];
	atom.global.add.f32 	%f28, [%rd12+52], %f27;
	ld.global.f32 	%f29, [%rd14+56];
	atom.global.add.f32 	%f30, [%rd12+56], %f29;
	ld.global.f32 	%f31, [%rd14+60];
	atom.global.add.f32 	%f32, [%rd12+60], %f31;
	mul.wide.u32 	%rd15, %r2, 4;
	add.s64 	%rd16, %rd8, %rd15;
	atom.global.add.u32 	%r8, [%rd16], 1;
$L__BB2_2:
	ret;

}
	// .globl	_Z23divideCentroidsByCountsPfS_Pi
.visible .entry _Z23divideCentroidsByCountsPfS_Pi(
	.param .u64 .ptr .align 1 _Z23divideCentroidsByCountsPfS_Pi_param_0,
	.param .u64 .ptr .align 1 _Z23divideCentroidsByCountsPfS_Pi_param_1,
	.param .u64 .ptr .align 1 _Z23divideCentroidsByCountsPfS_Pi_param_2
)
{
	.reg .b32 	%r<6>;
	.reg .b32 	%f<4>;
	.reg .b64 	%rd<9>;

	ld.param.u64 	%rd1, [_Z23divideCentroidsByCountsPfS_Pi_param_0];
	ld.param.u64 	%rd2, [_Z23divideCentroidsByCountsPfS_Pi_param_2];
	cvta.to.global.u64 	%rd3, %rd2;
	cvta.to.global.u64 	%rd4, %rd1;
	mov.u32 	%r1, %tid.y;
	shl.b32 	%r2, %r1, 4;
	mov.u32 	%r3, %tid.x;
	add.s32 	%r4, %r2, %r3;
	mul.wide.u32 	%rd5, %r4, 4;
	add.s64 	%rd6, %rd4, %rd5;
	ld.global.f32 	%f1, [%rd6];
	mul.wide.u32 	%rd7, %r1, 4;
	add.s64 	%rd8, %rd3, %rd7;
	ld.global.u32 	%r5, [%rd8];
	cvt.rn.f32.s32 	%f2, %r5;
	div.rn.f32 	%f3, %f1, %f2;
	st.global.f32 	[%rd6], %f3;
	ret;

}
	// .globl	_Z17setup_PRNG_statesP17curandStateXORWOWy
.visible .entry _Z17setup_PRNG_statesP17curandStateXORWOWy(
	.param .u64 .ptr .align 1 _Z17setup_PRNG_statesP17curandStateXORWOWy_param_0,
	.param .u64 _Z17setup_PRNG_statesP17curandStateXORWOWy_param_1
)
{
	.reg .pred 	%p<24>;
	.reg .b32 	%r<410>;
	.reg .b64 	%rd<19>;

	ld.param.u64 	%rd8, [_Z17setup_PRNG_statesP17curandStateXORWOWy_param_0];
	ld.param.u64 	%rd9, [_Z17setup_PRNG_statesP17curandStateXORWOWy_param_1];
	cvta.to.global.u64 	%rd10, %rd8;
	mov.u32 	%r182, %ctaid.x;
	cvt.u64.u32 	%rd18, %r182;
	mul.wide.u32 	%rd11, %r182, 48;
	add.s64 	%rd2, %rd10, %rd11;
	cvt.u32.u64 	%r183, %rd9;
	xor.b32  	%r184, %r183, -1429050551;
	mul.lo.s32 	%r185, %r184, 1099087573;
	{ .reg .b32 tmp; mov.b64 {tmp, %r186}, %rd9; }
	xor.b32  	%r187, %r186, -136515619;
	mul.lo.s32 	%r188, %r187, -1703105765;
	add.s32 	%r189, %r185, %r188;
	add.s32 	%r190, %r189, 6615241;
	add.s32 	%r191, %r185, 123456789;
	st.global.v2.u32 	[%rd2], {%r190, %r191};
	xor.b32  	%r192, %r185, 362436069;
	add.s32 	%r193, %r188, 521288629;
	st.global.v2.u32 	[%rd2+8], {%r192, %r193};
	xor.b32  	%r194, %r188, 88675123;
	add.s32 	%r195, %r185, 5783321;
	st.global.v2.u32 	[%rd2+16], {%r194, %r195};
	setp.eq.s32 	%p1, %r182, 0;
	@%p1 bra 	$L__BB4_42;
	mov.b32 	%r316, 0;
$L__BB4_2:
	and.b64  	%rd4, %rd18, 3;
	setp.eq.s64 	%p2, %rd4, 0;
	@%p2 bra 	$L__BB4_41;
	mul.wide.u32 	%rd12, %r316, 3200;
	mov.u64 	%rd13, precalc_xorwow_matrix;
	add.s64 	%rd5, %rd13, %rd12;
	cvt.u32.u64 	%r2, %rd4;
	mov.b32 	%r317, 0;
$L__BB4_4:
	mov.b32 	%r330, 0;
	mov.u32 	%r331, %r330;
	mov.u32 	%r332, %r330;
	mov.u32 	%r333, %r330;
	mov.u32 	%r334, %r330;
	mov.u32 	%r323, %r330;
$L__BB4_5:
	mul.wide.u32 	%rd14, %r323, 4;
	add.s64 	%rd15, %rd2, %rd14;
	ld.global.u32 	%r10, [%rd15+4];
	shl.b32 	%r11, %r323, 5;
	mov.b32 	%r329, 0;
$L__BB4_6:
	.pragma "nounroll";
	shr.u32 	%r200, %r10, %r329;
	and.b32  	%r201, %r200, 1;
	setp.eq.b32 	%p3, %r201, 1;
	not.pred 	%p4, %p3;
	add.s32 	%r202, %r11, %r329;
	mul.lo.s32 	%r203, %r202, 5;
	mul.wide.u32 	%rd16, %r203, 4;
	add.s64 	%rd6, %rd5, %rd16;
	@%p4 bra 	$L__BB4_8;
	ld.global.u32 	%r204, [%rd6];
	xor.b32  	%r334, %r334, %r204;
	ld.global.u32 	%r205, [%rd6+4];
	xor.b32  	%r333, %r333, %r205;
	ld.global.u32 	%r206, [%rd6+8];
	xor.b32  	%r332, %r332, %r206;
	ld.global.u32 	%r207, [%rd6+12];
	xor.b32  	%r331, %r331, %r207;
	ld.global.u32 	%r208, [%rd6+16];
	xor.b32  	%r330, %r330, %r208;
$L__BB4_8:
	and.b32  	%r210, %r200, 2;
	setp.eq.s32 	%p5, %r210, 0;
	@%p5 bra 	$L__BB4_10;
	ld.global.u32 	%r211, [%rd6+20];
	xor.b32  	%r334, %r334, %r211;
	ld.global.u32 	%r212, [%rd6+24];
	xor.b32  	%r333, %r333, %r212;
	ld.global.u32 	%r213, [%rd6+28];
	xor.b32  	%r332, %r332, %r213;
	ld.global.u32 	%r214, [%rd6+32];
	xor.b32  	%r331, %r331, %r214;
	ld.global.u32 	%r215, [%rd6+36];
	xor.b32  	%r330, %r330, %r215;
$L__BB4_10:
	and.b32  	%r217, %r200, 4;
	setp.eq.s32 	%p6, %r217, 0;
	@%p6 bra 	$L__BB4_12;
	ld.global.u32 	%r218, [%rd6+40];
	xor.b32  	%r334, %r334, %r218;
	ld.global.u32 	%r219, [%rd6+44];
	xor.b32  	%r333, %r333, %r219;
	ld.global.u32 	%r220, [%rd6+48];
	xor.b32  	%r332, %r332, %r220;
	ld.global.u32 	%r221, [%rd6+52];
	xor.b32  	%r331, %r331, %r221;
	ld.global.u32 	%r222, [%rd6+56];
	xor.b32  	%r330, %r330, %r222;
$L__BB4_12:
	and.b32  	%r224, %r200, 8;
	setp.eq.s32 	%p7, %r224, 0;
	@%p7 bra 	$L__BB4_14;
	ld.global.u32 	%r225, [%rd6+60];
	xor.b32  	%r334, %r334, %r225;
	ld.global.u32 	%r226, [%rd6+64];
	xor.b32  	%r333, %r333, %r226;
	ld.global.u32 	%r227, [%rd6+68];
	xor.b32  	%r332, %r332, %r227;
	ld.global.u32 	%r228, [%rd6+72];
	xor.b32  	%r331, %r331, %r228;
	ld.global.u32 	%r229, [%rd6+76];
	xor.b32  	%r330, %r330, %r229;
$L__BB4_14:
	and.b32  	%r231, %r200, 16;
	setp.eq.s32 	%p8, %r231, 0;
	@%p8 bra 	$L__BB4_16;
	ld.global.u32 	%r232, [%rd6+80];
	xor.b32  	%r334, %r334, %r232;
	ld.global.u32 	%r233, [%rd6+84];
	xor.b32  	%r333, %r333, %r233;
	ld.global.u32 	%r234, [%rd6+88];
	xor.b32  	%r332, %r332, %r234;
	ld.global.u32 	%r235, [%rd6+92];
	xor.b32  	%r331, %r331, %r235;
	ld.global.u32 	%r236, [%rd6+96];
	xor.b32  	%r330, %r330, %r236;
$L__BB4_16:
	and.b32  	%r238, %r200, 32;
	setp.eq.s32 	%p9, %r238, 0;
	@%p9 bra 	$L__BB4_18;
	ld.global.u32 	%r239, [%rd6+100];
	xor.b32  	%r334, %r334, %r239;
	ld.global.u32 	%r240, [%rd6+104];
	xor.b32  	%r333, %r333, %r240;
	ld.global.u32 	%r241, [%rd6+108];
	xor.b32  	%r332, %r332, %r241;
	ld.global.u32 	%r242, [%rd6+112];
	xor.b32  	%r331, %r331, %r242;
	ld.global.u32 	%r243, [%rd6+116];
	xor.b32  	%r330, %r330, %r243;
$L__BB4_18:
	and.b32  	%r245, %r200, 64;
	setp.eq.s32 	%p10, %r245, 0;
	@%p10 bra 	$L__BB4_20;
	ld.global.u32 	%r246, [%rd6+120];
	xor.b32  	%r334, %r334, %r246;
	ld.global.u32 	%r247, [%rd6+124];
	xor.b32  	%r333, %r333, %r247;
	ld.global.u32 	%r248, [%rd6+128];
	xor.b32  	%r332, %r332, %r248;
	ld.global.u32 	%r249, [%rd6+132];
	xor.b32  	%r331, %r331, %r249;
	ld.global.u32 	%r250, [%rd6+136];
	xor.b32  	%r330, %r330, %r250;
$L__BB4_20:
	and.b32  	%r252, %r200, 128;
	setp.eq.s32 	%p11, %r252, 0;
	@%p11 bra 	$L__BB4_22;
	ld.global.u32 	%r253, [%rd6+140];
	xor.b32  	%r334, %r334, %r253;
	ld.global.u32 	%r254, [%rd6+144];
	xor.b32  	%r333, %r333, %r254;
	ld.global.u32 	%r255, [%rd6+148];
	xor.b32  	%r332, %r332, %r255;
	ld.global.u32 	%r256, [%rd6+152];
	xor.b32  	%r331, %r331, %r256;
	ld.global.u32 	%r257, [%rd6+156];
	xor.b32  	%r330, %r330, %r257;
$L__BB4_22:
	and.b32  	%r259, %r200, 256;
	setp.eq.s32 	%p12, %r259, 0;
	@%p12 bra 	$L__BB4_24;
	ld.global.u32 	%r260, [%rd6+160];
	xor.b32  	%r334, %r334, %r260;
	ld.global.u32 	%r261, [%rd6+164];
	xor.b32  	%r333, %r333, %r261;
	ld.global.u32 	%r262, [%rd6+168];
	xor.b32  	%r332, %r332, %r262;
	ld.global.u32 	%r263, [%rd6+172];
	xor.b32  	%r331, %r331, %r263;
	ld.global.u32 	%r264, [%rd6+176];
	xor.b32  	%r330, %r330, %r264;
$L__BB4_24:
	and.b32  	%r266, %r200, 512;
	setp.eq.s32 	%p13, %r266, 0;
	@%p13 bra 	$L__BB4_26;
	ld.global.u32 	%r267, [%rd6+180];
	xor.b32  	%r334, %r334, %r267;
	ld.global.u32 	%r268, [%rd6+184];
	xor.b32  	%r333, %r333, %r268;
	ld.global.u32 	%r269, [%rd6+188];
	xor.b32  	%r332, %r332, %r269;
	ld.global.u32 	%r270, [%rd6+192];
	xor.b32  	%r331, %r331, %r270;
	ld.global.u32 	%r271, [%rd6+196];
	xor.b32  	%r330, %r330, %r271;
$L__BB4_26:
	and.b32  	%r273, %r200, 1024;
	setp.eq.s32 	%p14, %r273, 0;
	@%p14 bra 	$L__BB4_28;
	ld.global.u32 	%r274, [%rd6+200];
	xor.b32  	%r334, %r334, %r274;
	ld.global.u32 	%r275, [%rd6+204];
	xor.b32  	%r333, %r333, %r275;
	ld.global.u32 	%r276, [%rd6+208];
	xor.b32  	%r332, %r332, %r276;
	ld.global.u32 	%r277, [%rd6+212];
	xor.b32  	%r331, %r331, %r277;
	ld.global.u32 	%r278, [%rd6+216];
	xor.b32  	%r330, %r330, %r278;
$L__BB4_28:
	and.b32  	%r280, %r200, 2048;
	setp.eq.s32 	%p15, %r280, 0;
	@%p15 bra 	$L__BB4_30;
	ld.global.u32 	%r281, [%rd6+220];
	xor.b32  	%r334, %r334, %r281;
	ld.global.u32 	%r282, [%rd6+224];
	xor.b32  	%r333, %r333, %r282;
	ld.global.u32 	%r283, [%rd6+228];
	xor.b32  	%r332, %r332, %r283;
	ld.global.u32 	%r284, [%rd6+232];
	xor.b32  	%r331, %r331, %r284;
	ld.global.u32 	%r285, [%rd6+236];
	xor.b32  	%r330, %r330, %r285;
$L__BB4_30:
	and.b32  	%r287, %r200, 4096;
	setp.eq.s32 	%p16, %r287, 0;
	@%p16 bra 	$L__BB4_32;
	ld.global.u32 	%r288, [%rd6+240];
	xor.b32  	%r334, %r334, %r288;
	ld.global.u32 	%r289, [%rd6+244];
	xor.b32  	%r333, %r333, %r289;
	ld.global.u32 	%r290, [%rd6+248];
	xor.b32  	%r332, %r332, %r290;
	ld.global.u32 	%r291, [%rd6+252];
	xor.b32  	%r331, %r331, %r291;
	ld.global.u32 	%r292, [%rd6+256];
	xor.b32  	%r330, %r330, %r292;
$L__BB4_32:
	and.b32  	%r294, %r200, 8192;
	setp.eq.s32 	%p17, %r294, 0;
	@%p17 bra 	$L__BB4_34;
	ld.global.u32 	%r295, [%rd6+260];
	xor.b32  	%r334, %r334, %r295;
	ld.global.u32 	%r296, [%rd6+264];
	xor.b32  	%r333, %r333, %r296;
	ld.global.u32 	%r297, [%rd6+268];
	xor.b32  	%r332, %r332, %r297;
	ld.global.u32 	%r298, [%rd6+272];
	xor.b32  	%r331, %r331, %r298;
	ld.global.u32 	%r299, [%rd6+276];
	xor.b32  	%r330, %r330, %r299;
$L__BB4_34:
	and.b32  	%r301, %r200, 16384;
	setp.eq.s32 	%p18, %r301, 0;
	@%p18 bra 	$L__BB4_36;
	ld.global.u32 	%r302, [%rd6+280];
	xor.b32  	%r334, %r334, %r302;
	ld.global.u32 	%r303, [%rd6+284];
	xor.b32  	%r333, %r333, %r303;
	ld.global.u32 	%r304, [%rd6+288];
	xor.b32  	%r332, %r332, %r304;
	ld.global.u32 	%r305, [%rd6+292];
	xor.b32  	%r331, %r331, %r305;
	ld.global.u32 	%r306, [%rd6+296];
	xor.b32  	%r330, %r330, %r306;
$L__BB4_36:
	and.b32  	%r308, %r200, 32768;
	setp.eq.s32 	%p19, %r308, 0;
	@%p19 bra 	$L__BB4_38;
	ld.global.u32 	%r309, [%rd6+300];
	xor.b32  	%r334, %r334, %r309;
	ld.global.u32 	%r310, [%rd6+304];
	xor.b32  	%r333, %r333, %r310;
	ld.global.u32 	%r311, [%rd6+308];
	xor.b32  	%r332, %r332, %r311;
	ld.global.u32 	%r312, [%rd6+312];
	xor.b32  	%r331, %r331, %r312;
	ld.global.u32 	%r313, [%rd6+316];
	xor.b32  	%r330, %r330, %r313;
$L__BB4_38:
	add.s32 	%r329, %r329, 16;
	setp.ne.s32 	%p20, %r329, 32;
	@%p20 bra 	$L__BB4_6;
	mad.lo.s32 	%r314, %r323, -31, %r11;
	add.s32 	%r323, %r314, 1;
	setp.ne.s32 	%p21, %r323, 5;
	@%p21 bra 	$L__BB4_5;
	st.global.u32 	[%rd2+4], %r334;
	st.global.u32 	[%rd2+8], %r333;
	st.global.u32 	[%rd2+12], %r332;
	st.global.u32 	[%rd2+16], %r331;
	st.global.u32 	[%rd2+20], %r330;
	add.s32 	%r317, %r317, 1;
	setp.lt.u32 	%p22, %r317, %r2;
	@%p22 bra 	$L__BB4_4;
$L__BB4_41:
	shr.u64 	%rd7, %rd18, 2;
	add.s32 	%r316, %r316, 1;
	setp.gt.u64 	%p23, %rd18, 3;
	mov.u64 	%rd18, %rd7;
	@%p23 bra 	$L__BB4_2;
$L__BB4_42:
	mov.b32 	%r315, 0;
	st.global.v2.u32 	[%rd2+24], {%r315, %r315};
	st.global.u32 	[%rd2+32], %r315;
	mov.b64 	%rd17, 0;
	st.global.u64 	[%rd2+40], %rd17;
	ret;

}


// ===== COMPILED SASS (sm_100) =====

	.target	sm_100

	.elftype	@"ET_EXEC"


//--------------------- .note.nv.tkinfo           --------------------------
	.section	.note.nv.tkinfo,"",@"SHT_NOTE"
	.sectionflags	@"SHF_NOTE_NV_TKINFO"
	.tkinfo
        /*0018*/ 	.word	0x00000002
        /*0030*/ 	.string	""
        /*0030*/ 	.string	"ptxas"
        /*0030*/ 	.string	"Cuda compilation tools, release 13.0, V13.0.88"
        /*0030*/ 	.string	"Build cuda_13.0.r13.0/compiler.36424714_0"
        /*0030*/ 	.string	"-arch sm_100 -m 64 "



//--------------------- .note.nv.cuinfo           --------------------------
	.section	.note.nv.cuinfo,"",@"SHT_NOTE"
	.sectionflags	@"SHF_NOTE_NV_CUINFO"
        /*0018*/ 	.short	0x0002
        /*001a*/ 	.short	0x0064
        /*001c*/ 	.short	0x0082
	.zero		2


//--------------------- .nv.info                  --------------------------
	.section	.nv.info,"",@"SHT_CUDA_INFO"
	.align	4


	//----- nvinfo : EIATTR_REGCOUNT
	.align		4
        /*0000*/ 	.byte	0x04, 0x2f
        /*0002*/ 	.short	(.L_10 - .L_9)
	.align		4
.L_9:
        /*0004*/ 	.word	index@(_Z25assign_labels_very_slowlyPfS_Piiii)
        /*0008*/ 	.word	0x0000001f


	//----- nvinfo : EIATTR_FRAME_SIZE
	.align		4
.L_10:
        /*000c*/ 	.byte	0x04, 0x11
        /*000e*/ 	.short	(.L_12 - .L_11)
	.align		4
.L_11:
        /*0010*/ 	.word	index@(_Z25assign_labels_very_slowlyPfS_Piiii)
        /*0014*/ 	.word	0x00000000


	//----- nvinfo : EIATTR_REGCOUNT
	.align		4
.L_12:
        /*0018*/ 	.byte	0x04, 0x2f
        /*001a*/ 	.short	(.L_14 - .L_13)
	.align		4
.L_13:
        /*001c*/ 	.word	index@(_Z23single_kernel_optimisedPfS_PiP17curandStateXORWOWi)
        /*0020*/ 	.word	0x00000020


	//----- nvinfo : EIATTR_FRAME_SIZE
	.align		4
.L_14:
        /*0024*/ 	.byte	0x04, 0x11
        /*0026*/ 	.short	(.L_16 - .L_15)
	.align		4
.L_15:
        /*0028*/ 	.word	index@(_Z23single_kernel_optimisedPfS_PiP17curandStateXORWOWi)
        /*002c*/ 	.word	0x00000000


	//----- nvinfo : EIATTR_REGCOUNT
	.align		4
.L_16:
        /*0030*/ 	.byte	0x04, 0x2f
        /*0032*/ 	.short	(.L_18 - .L_17)
	.align		4
.L_17:
        /*0034*/ 	.word	index@(_Z15updateCentroidsPfPiS_S0_)
        /*0038*/ 	.word	0x00000016


	//----- nvinfo : EIATTR_FRAME_SIZE
	.align		4
.L_18:
        /*003c*/ 	.byte	0x04, 0x11
        /*003e*/ 	.short	(.L_20 - .L_19)
	.align		4
.L_19:
        /*0040*/ 	.word	index@(_Z15updateCentroidsPfPiS_S0_)
        /*0044*/ 	.word	0x00000000


	//----- nvinfo : EIATTR_REGCOUNT
	.align		4
.L_20:
        /*0048*/ 	.byte	0x04, 0x2f
        /*004a*/ 	.short	(.L_22 - .L_21)
	.align		4
.L_21:
        /*004c*/ 	.word	index@(_Z23divideCentroidsByCountsPfS_Pi)
        /*0050*/ 	.word	0x00000010


	//----- nvinfo : EIATTR_FRAME_SIZE
	.align		4
.L_22:
        /*0054*/ 	.byte	0x04, 0x11
        /*0056*/ 	.short	(.L_24 - .L_23)
	.align		4
.L_23:
        /*0058*/ 	.word	index@($__internal_0_$__cuda_sm3x_div_rn_noftz_f32_slowpath)
        /*005c*/ 	.word	0x00000000


	//----- nvinfo : EIATTR_FRAME_SIZE
	.align		4
.L_24:
        /*0060*/ 	.byte	0x04, 0x11
        /*0062*/ 	.short	(.L_26 - .L_25)
	.align		4
.L_25:
        /*0064*/ 	.word	index@(_Z23divideCentroidsByCountsPfS_Pi)
        /*0068*/ 	.word	0x00000000


	//----- nvinfo : EIATTR_REGCOUNT
	.align		4
.L_26:
        /*006c*/ 	.byte	0x04, 0x2f
        /*006e*/ 	.short	(.L_28 - .L_27)
	.align		4
.L_27:
        /*0070*/ 	.word	index@(_Z17setup_PRNG_statesP17curandStateXORWOWy)
        /*0074*/ 	.word	0x00000020


	//----- nvinfo : EIATTR_FRAME_SIZE
	.align		4
.L_28:
        /*0078*/ 	.byte	0x04, 0x11
        /*007a*/ 	.short	(.L_30 - .L_29)
	.align		4
.L_29:
        /*007c*/ 	.word	index@(_Z17setup_PRNG_statesP17curandStateXORWOWy)
        /*0080*/ 	.word	0x00000000


	//----- nvinfo : EIATTR_MIN_STACK_SIZE
	.align		4
.L_30:
        /*0084*/ 	.byte	0x04, 0x12
        /*0086*/ 	.short	(.L_32 - .L_31)
	.align		4
.L_31:
        /*0088*/ 	.word	index@(_Z17setup_PRNG_statesP17curandStateXORWOWy)
        /*008c*/ 	.word	0x00000000


	//----- nvinfo : EIATTR_MIN_STACK_SIZE
	.align		4
.L_32:
        /*0090*/ 	.byte	0x04, 0x12
        /*0092*/ 	.short	(.L_34 - .L_33)
	.align		4
.L_33:
        /*0094*/ 	.word	index@(_Z23divideCentroidsByCountsPfS_Pi)
        /*0098*/ 	.word	0x00000000


	//----- nvinfo : EIATTR_MIN_STACK_SIZE
	.align		4
.L_34:
        /*009c*/ 	.byte	0x04, 0x12
        /*009e*/ 	.short	(.L_36 - .L_35)
	.align		4
.L_35:
        /*00a0*/ 	.word	index@(_Z15updateCentroidsPfPiS_S0_)
        /*00a4*/ 	.word	0x00000000


	//----- nvinfo : EIATTR_MIN_STACK_SIZE
	.align		4
.L_36:
        /*00a8*/ 	.byte	0x04, 0x12
        /*00aa*/ 	.short	(.L_38 - .L_37)
	.align		4
.L_37:
        /*00ac*/ 	.word	index@(_Z23single_kernel_optimisedPfS_PiP17curandStateXORWOWi)
        /*00b0*/ 	.word	0x00000000


	//----- nvinfo : EIATTR_MIN_STACK_SIZE
	.align		4
.L_38:
        /*00b4*/ 	.byte	0x04, 0x12
        /*00b6*/ 	.short	(.L_40 - .L_39)
	.align		4
.L_39:
        /*00b8*/ 	.word	index@(_Z25assign_labels_very_slowlyPfS_Piiii)
        /*00bc*/ 	.word	0x00000000
.L_40:


//--------------------- .nv.compat                --------------------------
	.section	.nv.compat,"",@"SHT_CUDA_COMPAT_INFO"
	.align	4
        /*0000*/ 	.byte	0x02, 0x09, 0x00, 0x00, 0x02, 0x02, 0x01, 0x00, 0x02, 0x05, 0x05, 0x00, 0x03, 0x07, 0x01, 0x01
        /*0010*/ 	.byte	0x02, 0x03, 0x00, 0x00, 0x02, 0x06, 0x01, 0x00, 0x04, 0x0b, 0x08, 0x00, 0x01, 0x00, 0x00, 0x00
        /*0020*/ 	.byte	0x00, 0x00, 0x00, 0x00


//--------------------- .nv.info._Z17setup_PRNG_statesP17curandStateXORWOWy --------------------------
	.section	.nv.info._Z17setup_PRNG_statesP17curandStateXORWOWy,"",@"SHT_CUDA_INFO"
	.sectionflags	@""
	.align	4


	//----- nvinfo : EIATTR_CUDA_API_VERSION
	.align		4
        /*0000*/ 	.byte	0x04, 0x37
        /*0002*/ 	.short	(.L_42 - .L_41)
.L_41:
        /*0004*/ 	.word	0x00000082


	//----- nvinfo : EIATTR_KPARAM_INFO
	.align		4
.L_42:
        /*0008*/ 	.byte	0x04, 0x17
        /*000a*/ 	.short	(.L_44 - .L_43)
.L_43:
        /*000c*/ 	.word	0x00000000
        /*0010*/ 	.short	0x0001
        /*0012*/ 	.short	0x0008
        /*0014*/ 	.byte	0x00, 0xf0, 0x21, 0x00


	//----- nvinfo : EIATTR_KPARAM_INFO
	.align		4
.L_44:
        /*0018*/ 	.byte	0x04, 0x17
        /*001a*/ 	.short	(.L_46 - .L_45)
.L_45:
        /*001c*/ 	.word	0x00000000
        /*0020*/ 	.short	0x0000
        /*0022*/ 	.short	0x0000
        /*0024*/ 	.byte	0x00, 0xf5, 0x21, 0x00


	//----- nvinfo : EIATTR_SPARSE_MMA_MASK
	.align		4
.L_46:
        /*0028*/ 	.byte	0x03, 0x50
        /*002a*/ 	.short	0x0000


	//----- nvinfo : EIATTR_MAXREG_COUNT
	.align		4
        /*002c*/ 	.byte	0x03, 0x1b
        /*002e*/ 	.short	0x00ff


	//----- nvinfo : EIATTR_MERCURY_ISA_VERSION
	.align		4
        /*0030*/ 	.byte	0x03, 0x5f
        /*0032*/ 	.short	0x0101


	//----- nvinfo : EIATTR_VRC_CTA_INIT_COUNT
	.align		4
        /*0034*/ 	.byte	0x02, 0x4a
	.zero		1
	.zero		1


	//----- nvinfo : EIATTR_EXIT_INSTR_OFFSETS
	.align		4
        /*0038*/ 	.byte	0x04, 0x1c
        /*003a*/ 	.short	(.L_48 - .L_47)


	//   ....[0]....
.L_47:
        /*003c*/ 	.word	0x00000ec0


	//----- nvinfo : EIATTR_CBANK_PARAM_SIZE
	.align		4
.L_48:
        /*0040*/ 	.byte	0x03, 0x19
        /*0042*/ 	.short	0x0010


	//----- nvinfo : EIATTR_PARAM_CBANK
	.align		4
        /*0044*/ 	.byte	0x04, 0x0a
        /*0046*/ 	.short	(.L_50 - .L_49)
	.align		4
.L_49:
        /*0048*/ 	.word	index@(.nv.constant0._Z17setup_PRNG_statesP17curandStateXORWOWy)
        /*004c*/ 	.short	0x0380
        /*004e*/ 	.short	0x0010


	//----- nvinfo : EIATTR_SW_WAR
	.align		4
.L_50:
        /*0050*/ 	.byte	0x04, 0x36
        /*0052*/ 	.short	(.L_52 - .L_51)
.L_51:
        /*0054*/ 	.word	0x00000008
.L_52:


//--------------------- .nv.info._Z23divideCentroidsByCountsPfS_Pi --------------------------
	.section	.nv.info._Z23divideCentroidsByCountsPfS_Pi,"",@"SHT_CUDA_INFO"
	.sectionflags	@""
	.align	4


	//----- nvinfo : EIATTR_CUDA_API_VERSION
	.align		4
        /*0000*/ 	.byte	0x04, 0x37
        /*0002*/ 	.short	(.L_54 - .L_53)
.L_53:
        /*0004*/ 	.word	0x00000082


	//----- nvinfo : EIATTR_KPARAM_INFO
	.align		4
.L_54:
        /*0008*/ 	.byte	0x04, 0x17
        /*000a*/ 	.short	(.L_56 - .L_55)
.L_55:
        /*000c*/ 	.word	0x00000000
        /*0010*/ 	.short	0x0002
        /*0012*/ 	.short	0x0010
        /*0014*/ 	.byte	0x00, 0xf5, 0x21, 0x00


	//----- nvinfo : EIATTR_KPARAM_INFO
	.align		4
.L_56:
        /*0018*/ 	.byte	0x04, 0x17
        /*001a*/ 	.short	(.L_58 - .L_57)
.L_57:
        /*001c*/ 	.word	0x00000000
        /*0020*/ 	.short	0x0001
        /*0022*/ 	.short	0x0008
        /*0024*/ 	.byte	0x00, 0xf5, 0x21, 0x00


	//----- nvinfo : EIATTR_KPARAM_INFO
	.align		4
.L_58:
        /*0028*/ 	.byte	0x04, 0x17
        /*002a*/ 	.short	(.L_60 - .L_59)
.L_59:
        /*002c*/ 	.word	0x00000000
        /*0030*/ 	.short	0x0000
        /*0032*/ 	.short	0x0000
        /*0034*/ 	.byte	0x00, 0xf5, 0x21, 0x00


	//----- nvinfo : EIATTR_SPARSE_MMA_MASK
	.align		4
.L_60:
        /*0038*/ 	.byte	0x03, 0x50
        /*003a*/ 	.short	0x0000


	//----- nvinfo : EIATTR_MAXREG_COUNT
	.align		4
        /*003c*/ 	.byte	0x03, 0x1b
        /*003e*/ 	.short	0x00ff


	//----- nvinfo : EIATTR_MERCURY_ISA_VERSION
	.align		4
        /*0040*/ 	.byte	0x03, 0x5f
        /*0042*/ 	.short	0x0101


	//----- nvinfo : EIATTR_VRC_CTA_INIT_COUNT
	.align		4
        /*0044*/ 	.byte	0x02, 0x4a
	.zero		1
	.zero		1


	//----- nvinfo : EIATTR_EXIT_INSTR_OFFSETS
	.align		4
        /*0048*/ 	.byte	0x04, 0x1c
        /*004a*/ 	.short	(.L_62 - .L_61)


	//   ....[0]....
.L_61:
        /*004c*/ 	.word	0x000001a0


	//----- nvinfo : EIATTR_CRS_STACK_SIZE
	.align		4
.L_62:
        /*0050*/ 	.byte	0x04, 0x1e
        /*0052*/ 	.short	(.L_64 - .L_63)
.L_63:
        /*0054*/ 	.word	0x00000000


	//----- nvinfo : EIATTR_CBANK_PARAM_SIZE
	.align		4
.L_64:
        /*0058*/ 	.byte	0x03, 0x19
        /*005a*/ 	.short	0x0018


	//----- nvinfo : EIATTR_PARAM_CBANK
	.align		4
        /*005c*/ 	.byte	0x04, 0x0a
        /*005e*/ 	.short	(.L_66 - .L_65)
	.align		4
.L_65:
        /*0060*/ 	.word	index@(.nv.constant0._Z23divideCentroidsByCountsPfS_Pi)
        /*0064*/ 	.short	0x0380
        /*0066*/ 	.short	0x0018


	//----- nvinfo : EIATTR_SW_WAR
	.align		4
.L_66:
        /*0068*/ 	.byte	0x04, 0x36
        /*006a*/ 	.short	(.L_68 - .L_67)
.L_67:
        /*006c*/ 	.word	0x00000008
.L_68:


//--------------------- .nv.info._Z15updateCentroidsPfPiS_S0_ --------------------------
	.section	.nv.info._Z15updateCentroidsPfPiS_S0_,"",@"SHT_CUDA_INFO"
	.sectionflags	@""
	.align	4


	//----- nvinfo : EIATTR_CUDA_API_VERSION
	.align		4
        /*0000*/ 	.byte	0x04, 0x37
        /*0002*/ 	.short	(.L_70 - .L_69)
.L_69:
        /*0004*/ 	.word	0x00000082


	//----- nvinfo : EIATTR_KPARAM_INFO
	.align		4
.L_70:
        /*0008*/ 	.byte	0x04, 0x17
        /*000a*/ 	.short	(.L_72 - .L_71)
.L_71:
        /*000c*/ 	.word	0x00000000
        /*0010*/ 	.short	0x0003
        /*0012*/ 	.short	0x0018
        /*0014*/ 	.byte	0x00, 0xf5, 0x21, 0x00


	//----- nvinfo : EIATTR_KPARAM_INFO
	.align		4
.L_72:
        /*0018*/ 	.byte	0x04, 0x17
        /*001a*/ 	.short	(.L_74 - .L_73)
.L_73:
        /*001c*/ 	.word	0x00000000
        /*0020*/ 	.short	0x0002
        /*0022*/ 	.short	0x0010
        /*0024*/ 	.byte	0x00, 0xf5, 0x21, 0x00


	//----- nvinfo : EIATTR_KPARAM_INFO
	.align		4
.L_74:
        /*0028*/ 	.byte	0x04, 0x17
        /*002a*/ 	.short	(.L_76 - .L_75)
.L_75:
        /*002c*/ 	.word	0x00000000
        /*0030*/ 	.short	0x0001
        /*0032*/ 	.short	0x0008
        /*0034*/ 	.byte	0x00, 0xf5, 0x21, 0x00


	//----- nvinfo : EIATTR_KPARAM_INFO
	.align		4
.L_76:
        /*0038*/ 	.byte	0x04, 0x17
        /*003a*/ 	.short	(.L_78 - .L_77)
.L_77:
        /*003c*/ 	.word	0x00000000
        /*0040*/ 	.short	0x0000
        /*0042*/ 	.short	0x0000
        /*0044*/ 	.byte	0x00, 0xf5, 0x21, 0x00


	//----- nvinfo : EIATTR_SPARSE_MMA_MASK
	.align		4
.L_78:
        /*0048*/ 	.byte	0x03, 0x50
        /*004a*/ 	.short	0x0000


	//----- nvinfo : EIATTR_MAXREG_COUNT
	.align		4
        /*004c*/ 	.byte	0x03, 0x1b
        /*004e*/ 	.short	0x00ff


	//----- nvinfo : EIATTR_MERCURY_ISA_VERSION
	.align		4
        /*0050*/ 	.byte	0x03, 0x5f
        /*0052*/ 	.short	0x0101


	//----- nvinfo : EIATTR_VRC_CTA_INIT_COUNT
	.align		4
        /*0054*/ 	.byte	0x02, 0x4a
	.zero		1
	.zero		1


	//----- nvinfo : EIATTR_EXIT_INSTR_OFFSETS
	.align		4
        /*0058*/ 	.byte	0x04, 0x1c
        /*005a*/ 	.short	(.L_80 - .L_79)


	//   ....[0]....
.L_79:
        /*005c*/ 	.word	0x000000a0


	//   ....[1]....
        /*0060*/ 	.word	0x00000350


	//----- nvinfo : EIATTR_CBANK_PARAM_SIZE
	.align		4
.L_80:
        /*0064*/ 	.byte	0x03, 0x19
        /*0066*/ 	.short	0x0020


	//----- nvinfo : EIATTR_PARAM_CBANK
	.align		4
        /*0068*/ 	.byte	0x04, 0x0a
        /*006a*/ 	.short	(.L_82 - .L_81)
	.align		4
.L_81:
        /*006c*/ 	.word	index@(.nv.constant0._Z15updateCentroidsPfPiS_S0_)
        /*0070*/ 	.short	0x0380
        /*0072*/ 	.short	0x0020


	//----- nvinfo : EIATTR_SW_WAR
	.align		4
.L_82:
        /*0074*/ 	.byte	0x04, 0x36
        /*0076*/ 	.short	(.L_84 - .L_83)
.L_83:
        /*0078*/ 	.word	0x00000008
.L_84:


//--------------------- .nv.info._Z23single_kernel_optimisedPfS_PiP17curandStateXORWOWi --------------------------
	.section	.nv.info._Z23single_kernel_optimisedPfS_PiP17curandStateXORWOWi,"",@"SHT_CUDA_INFO"
	.sectionflags	@""
	.align	4


	//----- nvinfo : EIATTR_CUDA_API_VERSION
	.align		4
        /*0000*/ 	.byte	0x04, 0x37
        /*0002*/ 	.short	(.L_86 - .L_85)
.L_85:
        /*0004*/ 	.word	0x00000082


	//----- nvinfo : EIATTR_KPARAM_INFO
	.align		4
.L_86:
        /*0008*/ 	.byte	0x04, 0x17
        /*000a*/ 	.short	(.L_88 - .L_87)
.L_87:
        /*000c*/ 	.word	0x00000000
        /*0010*/ 	.short	0x0004
        /*0012*/ 	.short	0x0020
        /*0014*/ 	.byte	0x00, 0xf0, 0x11, 0x00


	//----- nvinfo : EIATTR_KPARAM_INFO
	.align		4
.L_88:
        /*0018*/ 	.byte	0x04, 0x17
        /*001a*/ 	.short	(.L_90 - .L_89)
.L_89:
        /*001c*/ 	.word	0x00000000
        /*0020*/ 	.short	0x0003
        /*0022*/ 	.short	0x0018
        /*0024*/ 	.byte	0x00, 0xf5, 0x21, 0x00


	//----- nvinfo : EIATTR_KPARAM_INFO
	.align		4
.L_90:
        /*0028*/ 	.byte	0x04, 0x17
        /*002a*/ 	.short	(.L_92 - .L_91)
.L_91:
        /*002c*/ 	.word	0x00000000
        /*0030*/ 	.short	0x0002
        /*0032*/ 	.short	0x0010
        /*0034*/ 	.byte	0x00, 0xf5, 0x21, 0x00


	//----- nvinfo : EIATTR_KPARAM_INFO
	.align		4
.L_92:
        /*0038*/ 	.byte	0x04, 0x17
        /*003a*/ 	.short	(.L_94 - .L_93)
.L_93:
        /*003c*/ 	.word	0x00000000
        /*0040*/ 	.short	0x0001
        /*0042*/ 	.short	0x0008
        /*0044*/ 	.byte	0x00, 0xf5, 0x21, 0x00


	//----- nvinfo : EIATTR_KPARAM_INFO
	.align		4
.L_94:
        /*0048*/ 	.byte	0x04, 0x17
        /*004a*/ 	.short	(.L_96 - .L_95)
.L_95:
        /*004c*/ 	.word	0x00000000
        /*0050*/ 	.short	0x0000
        /*0052*/ 	.short	0x0000
        /*0054*/ 	.byte	0x00, 0xf5, 0x21, 0x00


	//----- nvinfo : EIATTR_SPARSE_MMA_MASK
	.align		4
.L_96:
        /*0058*/ 	.byte	0x03, 0x50
        /*005a*/ 	.short	0x0000


	//----- nvinfo : EIATTR_WMMA_USED
	.align		4
        /*005c*/ 	.byte	0x01, 0x2b
	.zero		2


	//----- nvinfo : EIATTR_MAXREG_COUNT
	.align		4
        /*0060*/ 	.byte	0x03, 0x1b
        /*0062*/ 	.short	0x00ff


	//----- nvinfo : EIATTR_NUM_BARRIERS
	.align		4
        /*0064*/ 	.byte	0x02, 0x4c
        /*0066*/ 	.byte	0x01
	.zero		1


	//----- nvinfo : EIATTR_MERCURY_ISA_VERSION
	.align		4
        /*0068*/ 	.byte	0x03, 0x5f
        /*006a*/ 	.short	0x0101


	//----- nvinfo : EIATTR_COOP_GROUP_MASK_REGIDS
	.align		4
        /*006c*/ 	.byte	0x04, 0x29
        /*006e*/ 	.short	(.L_98 - .L_97)


	//   ....[0]....
.L_97:
        /*0070*/ 	.word	0xffffffff


	//   ....[1]....
        /*0074*/ 	.word	0xffffffff


	//   ....[2]....
        /*0078*/ 	.word	0xffffffff


	//   ....[3]....
        /*007c*/ 	.word	0xffffffff


	//   ....[4]....
        /*0080*/ 	.word	0xffffffff


	//   ....[5]....
        /*0084*/ 	.word	0xffffffff


	//   ....[6]....
        /*0088*/ 	.word	0xffffffff


	//   ....[7]....
        /*008c*/ 	.word	0xffffffff


	//   ....[8]....
        /*0090*/ 	.word	0xffffffff


	//   ....[9]....
        /*0094*/ 	.word	0xffffffff


	//   ....[10]....
        /*0098*/ 	.word	0xffffffff


	//   ....[11]....
        /*009c*/ 	.word	0xffffffff


	//   ....[12]....
        /*00a0*/ 	.word	0xffffffff


	//   ....[13]....
        /*00a4*/ 	.word	0xffffffff


	//   ....[14]....
        /*00a8*/ 	.word	0xffffffff


	//   ....[15]....
        /*00ac*/ 	.word	0xffffffff


	//   ....[16]....
        /*00b0*/ 	.word	0xffffffff


	//   ....[17]....
        /*00b4*/ 	.word	0xffffffff


	//   ....[18]....
        /*00b8*/ 	.word	0xffffffff


	//   ....[19]....
        /*00bc*/ 	.word	0xffffffff


	//   ....[20]....
        /*00c0*/ 	.word	0xffffffff


	//   ....[21]....
        /*00c4*/ 	.word	0xffffffff


	//   ....[22]....
        /*00c8*/ 	.word	0xffffffff


	//   ....[23]....
        /*00cc*/ 	.word	0xffffffff


	//   ....[24]....
        /*00d0*/ 	.word	0xffffffff


	//   ....[25]....
        /*00d4*/ 	.word	0xffffffff


	//   ....[26]....
        /*00d8*/ 	.word	0xffffffff


	//   ....[27]....
        /*00dc*/ 	.word	0xffffffff


	//   ....[28]....
        /*00e0*/ 	.word	0xffffffff


	//   ....[29]....
        /*00e4*/ 	.word	0xffffffff


	//----- nvinfo : EIATTR_COOP_GROUP_INSTR_OFFSETS
	.align		4
.L_98:
        /*00e8*/ 	.byte	0x04, 0x28
        /*00ea*/ 	.short	(.L_100 - .L_99)


	//   ....[0]....
.L_99:
        /*00ec*/ 	.word	0x00000540


	//   ....[1]....
        /*00f0*/ 	.word	0x00000560


	//   ....[2]....
        /*00f4*/ 	.word	0x00000580


	//   ....[3]....
        /*00f8*/ 	.word	0x00000590


	//   ....[4]....
        /*00fc*/ 	.word	0x000005a0


	//   ....[5]....
        /*0100*/ 	.word	0x000005b0


	//   ....[6]....
        /*0104*/ 	.word	0x000005d0


	//   ....[7]....
        /*0108*/ 	.word	0x000005f0


	//   ....[8]....
        /*010c*/ 	.word	0x00000610


	//   ....[9]....
        /*0110*/ 	.word	0x00000630


	//   ....[10]....
        /*0114*/ 	.word	0x00000650


	//   ....[11]....
        /*0118*/ 	.word	0x00000670


	//   ....[12]....
        /*011c*/ 	.word	0x00000680


	//   ....[13]....
        /*0120*/ 	.word	0x000006a0


	//   ....[14]....
        /*0124*/ 	.word	0x000006c0


	//   ....[15]....
        /*0128*/ 	.word	0x000006e0


	//   ....[16]....
        /*012c*/ 	.word	0x00000700


	//   ....[17]....
        /*0130*/ 	.word	0x00000720


	//   ....[18]....
        /*0134*/ 	.word	0x00000740


	//   ....[19]....
        /*0138*/ 	.word	0x00000760


	//   ....[20]....
        /*013c*/ 	.word	0x00000780


	//   ....[21]....
        /*0140*/ 	.word	0x000007a0


	//   ....[22]....
        /*0144*/ 	.word	0x000007d0


	//   ....[23]....
        /*0148*/ 	.word	0x00000800


	//   ....[24]....
        /*014c*/ 	.word	0x00000820


	//   ....[25]....
        /*0150*/ 	.word	0x00000840


	//   ....[26]....
        /*0154*/ 	.word	0x00000860


	//   ....[27]....
        /*0158*/ 	.word	0x00000890


	//   ....[28]....
        /*015c*/ 	.word	0x000008f0


	//   ....[29]....
        /*0160*/ 	.word	0x00000920


	//----- nvinfo : EIATTR_VRC_CTA_INIT_COUNT
	.align		4
.L_100:
        /*0164*/ 	.byte	0x02, 0x4a
	.zero		1
	.zero		1


	//----- nvinfo : EIATTR_EXIT_INSTR_OFFSETS
	.align		4
        /*0168*/ 	.byte	0x04, 0x1c
        /*016a*/ 	.short	(.L_102 - .L_101)


	//   ....[0]....
.L_101:
        /*016c*/ 	.word	0x00001440


	//   ....[1]....
        /*0170*/ 	.word	0x00001480


	//----- nvinfo : EIATTR_CRS_STACK_SIZE
	.align		4
.L_102:
        /*0174*/ 	.byte	0x04, 0x1e
        /*0176*/ 	.short	(.L_104 - .L_103)
.L_103:
        /*0178*/ 	.word	0x00000000


	//----- nvinfo : EIATTR_CBANK_PARAM_SIZE
	.align		4
.L_104:
        /*017c*/ 	.byte	0x03, 0x19
        /*017e*/ 	.short	0x0024


	//----- nvinfo : EIATTR_PARAM_CBANK
	.align		4
        /*0180*/ 	.byte	0x04, 0x0a
        /*0182*/ 	.short	(.L_106 - .L_105)
	.align		4
.L_105:
        /*0184*/ 	.word	index@(.nv.constant0._Z23single_kernel_optimisedPfS_PiP17curandStateXORWOWi)
        /*0188*/ 	.short	0x0380
        /*018a*/ 	.short	0x0024


	//----- nvinfo : EIATTR_SW_WAR
	.align		4
.L_106:
        /*018c*/ 	.byte	0x04, 0x36
        /*018e*/ 	.short	(.L_108 - .L_107)
.L_107:
        /*0190*/ 	.word	0x00000008
.L_108:


//--------------------- .nv.info._Z25assign_labels_very_slowlyPfS_Piiii --------------------------
	.section	.nv.info._Z25assign_labels_very_slowlyPfS_Piiii,"",@"SHT_CUDA_INFO"
	.sectionflags	@""
	.align	4


	//----- nvinfo : EIATTR_CUDA_API_VERSION
	.align		4
        /*0000*/ 	.byte	0x04, 0x37
        /*0002*/ 	.short	(.L_110 - .L_109)
.L_109:
        /*0004*/ 	.word	0x00000082


	//----- nvinfo : EIATTR_KPARAM_INFO
	.align		4
.L_110:
        /*0008*/ 	.byte	0x04, 0x17
        /*000a*/ 	.short	(.L_112 - .L_111)
.L_111:
        /*000c*/ 	.word	0x00000000
        /*0010*/ 	.short	0x0005
        /*0012*/ 	.short	0x0020
        /*0014*/ 	.byte	0x00, 0xf0, 0x11, 0x00


	//----- nvinfo : EIATTR_KPARAM_INFO
	.align		4
.L_112:
        /*0018*/ 	.byte	0x04, 0x17
        /*001a*/ 	.short	(.L_114 - .L_113)
.L_113:
        /*001c*/ 	.word	0x00000000
        /*0020*/ 	.short	0x0004
        /*0022*/ 	.short	0x001c
        /*0024*/ 	.byte	0x00, 0xf0, 0x11, 0x00


	//----- nvinfo : EIATTR_KPARAM_INFO
	.align		4
.L_114:
        /*0028*/ 	.byte	0x04, 0x17
        /*002a*/ 	.short	(.L_116 - .L_115)
.L_115:
        /*002c*/ 	.word	0x00000000
        /*0030*/ 	.short	0x0003
        /*0032*/ 	.short	0x0018
        /*0034*/ 	.byte	0x00, 0xf0, 0x11, 0x00


	//----- nvinfo : EIATTR_KPARAM_INFO
	.align		4
.L_116:
        /*0038*/ 	.byte	0x04, 0x17
        /*003a*/ 	.short	(.L_118 - .L_117)
.L_117:
        /*003c*/ 	.word	0x00000000
        /*0040*/ 	.short	0x0002
        /*0042*/ 	.short	0x0010
        /*0044*/ 	.byte	0x00, 0xf5, 0x21, 0x00


	//----- nvinfo : EIATTR_KPARAM_INFO
	.align		4
.L_118:
        /*0048*/ 	.byte	0x04, 0x17
        /*004a*/ 	.short	(.L_120 - .L_119)
.L_119:
        /*004c*/ 	.word	0x00000000
        /*0050*/ 	.short	0x0001
        /*0052*/ 	.short	0x0008
        /*0054*/ 	.byte	0x00, 0xf5, 0x21, 0x00


	//----- nvinfo : EIATTR_KPARAM_INFO
	.align		4
.L_120:
        /*0058*/ 	.byte	0x04, 0x17
        /*005a*/ 	.short	(.L_122 - .L_121)
.L_121:
        /*005c*/ 	.word	0x00000000
        /*0060*/ 	.short	0x0000
        /*0062*/ 	.short	0x0000
        /*0064*/ 	.byte	0x00, 0xf5, 0x21, 0x00


	//----- nvinfo : EIATTR_SPARSE_MMA_MASK
	.align		4
.L_122:
        /*0068*/ 	.byte	0x03, 0x50
        /*006a*/ 	.short	0x0000


	//----- nvinfo : EIATTR_MAXREG_COUNT
	.align		4
        /*006c*/ 	.byte	0x03, 0x1b
        /*006e*/ 	.short	0x00ff


	//----- nvinfo : EIATTR_MERCURY_ISA_VERSION
	.align		4
        /*0070*/ 	.byte	0x03, 0x5f
        /*0072*/ 	.short	0x0101


	//----- nvinfo : EIATTR_VRC_CTA_INIT_COUNT
	.align		4
        /*0074*/ 	.byte	0x02, 0x4a
	.zero		1
	.zero		1


	//----- nvinfo : EIATTR_EXIT_INSTR_OFFSETS
	.align		4
        /*0078*/ 	.byte	0x04, 0x1c
        /*007a*/ 	.short	(.L_124 - .L_123)


	//   ....[0]....
.L_123:
        /*007c*/ 	.word	0x00000070


	//   ....[1]....
        /*0080*/ 	.word	0x00000d70


	//----- nvinfo : EIATTR_CBANK_PARAM_SIZE
	.align		4
.L_124:
        /*0084*/ 	.byte	0x03, 0x19
        /*0086*/ 	.short	0x0024


	//----- nvinfo : EIATTR_PARAM_CBANK
	.align		4
        /*0088*/ 	.byte	0x04, 0x0a
        /*008a*/ 	.short	(.L_126 - .L_125)
	.align		4
.L_125:
        /*008c*/ 	.word	index@(.nv.constant0._Z25assign_labels_very_slowlyPfS_Piiii)
        /*0090*/ 	.short	0x0380
        /*0092*/ 	.short	0x0024


	//----- nvinfo : EIATTR_SW_WAR
	.align		4
.L_126:
        /*0094*/ 	.byte	0x04, 0x36
        /*0096*/ 	.short	(.L_128 - .L_127)
.L_127:
        /*0098*/ 	.word	0x00000008
.L_128:


//--------------------- .nv.callgraph             --------------------------
	.section	.nv.callgraph,"",@"SHT_CUDA_CALLGRAPH"
	.align	4
	.sectionentsize	8
	.align		4
        /*0000*/ 	.word	0x00000000
	.align		4
        /*0004*/ 	.word	0xffffffff
	.align		4
        /*0008*/ 	.word	0x00000000
	.align		4
        /*000c*/ 	.word	0xfffffffe
	.align		4
        /*0010*/ 	.word	0x00000000
	.align		4
        /*0014*/ 	.word	0xfffffffd
	.align		4
        /*0018*/ 	.word	0x00000000
	.align		4
        /*001c*/ 	.word	0xfffffffc


//--------------------- .nv.constant4             --------------------------
	.section	.nv.constant4,"a",@progbits
	.align	8
	.align		8
.nv.constant4:
        /*0000*/ 	.dword	precalc_xorwow_matrix
	.align		8
        /*0008*/ 	.dword	precalc_xorwow_offset_matrix
	.align		8
        /*0010*/ 	.dword	mrg32k3aM1
	.align		8
        /*0018*/ 	.dword	mrg32k3aM2
	.align		8
        /*0020*/ 	.dword	mrg32k3aM1SubSeq
	.align		8
        /*0028*/ 	.dword	mrg32k3aM2SubSeq
	.align		8
        /*0030*/ 	.dword	mrg32k3aM1Seq
	.align		8
        /*0038*/ 	.dword	mrg32k3aM2Seq


//--------------------- .nv.constant3             --------------------------
	.section	.nv.constant3,"a",@progbits
	.align	8
.nv.constant3:
	.type		__cr_lgamma_table,@object
	.size		__cr_lgamma_table,(.L_8 - __cr_lgamma_table)
__cr_lgamma_table:
        /*0000*/ 	.byte	0x00, 0x00, 0x00, 0x00, 0x00, 0x00, 0x00, 0x00, 0x00, 0x00, 0x00, 0x00, 0x00, 0x00, 0x00, 0x00
        /*0010*/ 	.byte	0xef, 0x39, 0xfa, 0xfe, 0x42, 0x2e, 0xe6, 0x3f, 0x02, 0x20, 0x2a, 0xfa, 0x0b, 0xab, 0xfc, 0x3f
        /*0020*/ 	.byte	0xf9, 0x2c, 0x92, 0x7c, 0xa7, 0x6c, 0x09, 0x40, 0xc9, 0x79, 0x44, 0x3c, 0x64, 0x26, 0x13, 0x40
        /*0030*/ 	.byte	0xca, 0x01, 0xcf, 0x3a, 0x27, 0x51, 0x1a, 0x40, 0x30, 0xcc, 0x2d, 0xf3, 0xe1, 0x0c, 0x21, 0x40
        /*0040*/ 	.byte	0x0d, 0xb7, 0xfc, 0x82, 0x8e, 0x35, 0x25, 0x40
.L_8:


//--------------------- .text._Z17setup_PRNG_statesP17curandStateXORWOWy --------------------------
	.section	.text._Z17setup_PRNG_statesP17curandStateXORWOWy,"ax",@progbits
	.align	128
        .global         _Z17setup_PRNG_statesP17curandStateXORWOWy
        .type           _Z17setup_PRNG_statesP17curandStateXORWOWy,@function
        .size           _Z17setup_PRNG_statesP17curandStateXORWOWy,(.L_x_44 - _Z17setup_PRNG_statesP17curandStateXORWOWy)
        .other          _Z17setup_PRNG_statesP17curandStateXORWOWy,@"STO_CUDA_ENTRY STV_DEFAULT"
_Z17setup_PRNG_statesP17curandStateXORWOWy:
.text._Z17setup_PRNG_statesP17curandStateXORWOWy:
[----:B------:R-:W-:Y:S01]  /*0000*/  LDC R1, c[0x0][0x37c] ;  /* 0x0000df00ff017b82 */ /* 0x000fe20000000800 */
[----:B------:R-:W0:Y:S07]  /*0010*/  S2R R13, SR_CTAID.X ;  /* 0x00000000000d7919 */ /* 0x000e2e0000002500 */
[----:B------:R-:W1:Y:S01]  /*0020*/  LDC.64 R4, c[0x0][0x388] ;  /* 0x0000e200ff047b82 */ /* 0x000e620000000a00 */
[----:B------:R-:W2:Y:S07]  /*0030*/  LDCU.64 UR6, c[0x0][0x358] ;  /* 0x00006b00ff0677ac */ /* 0x000eae0008000a00 */
[----:B------:R-:W3:Y:S01]  /*0040*/  LDC.64 R2, c[0x0][0x380] ;  /* 0x0000e000ff027b82 */ /* 0x000ee20000000a00 */
[----:B-1----:R-:W-:-:S02]  /*0050*/  LOP3.LUT R0, R4, 0xaad26b49, RZ, 0x3c, !PT ;  /* 0xaad26b4904007812 */ /* 0x002fc400078e3cff */
[----:B------:R-:W-:-:S03]  /*0060*/  LOP3.LUT R4, R5, 0xf7dcefdd, RZ, 0x3c, !PT ;  /* 0xf7dcefdd05047812 */ /* 0x000fc600078e3cff */
[----:B------:R-:W-:Y:S01]  /*0070*/  IMAD R0, R0, 0x4182bed5, RZ ;  /* 0x4182bed500007824 */ /* 0x000fe200078e02ff */
[C---:B0-----:R-:W-:Y:S01]  /*0080*/  ISETP.NE.AND P0, PT, R13.reuse, RZ, PT ;  /* 0x000000ff0d00720c */ /* 0x041fe20003f05270 */
[----:B------:R-:W-:Y:S02]  /*0090*/  IMAD R5, R4, -0x658354e5, RZ ;  /* 0x9a7cab1b04057824 */ /* 0x000fe400078e02ff */
[----:B---3--:R-:W-:Y:S01]  /*00a0*/  IMAD.WIDE.U32 R2, R13, 0x30, R2 ;  /* 0x000000300d027825 */ /* 0x008fe200078e0002 */
[C---:B------:R-:W-:Y:S02]  /*00b0*/  LOP3.LUT R8, R0.reuse, 0x159a55e5, RZ, 0x3c, !PT ;  /* 0x159a55e500087812 */ /* 0x040fe400078e3cff */
[C---:B------:R-:W-:Y:S01]  /*00c0*/  IADD3 R6, PT, PT, R0.reuse, 0x64f0c9, R5 ;  /* 0x0064f0c900067810 */ /* 0x040fe20007ffe005 */
[C---:B------:R-:W-:Y:S01]  /*00d0*/  VIADD R7, R0.reuse, 0x75bcd15 ;  /* 0x075bcd1500077836 */ /* 0x040fe20000000000 */
[----:B------:R-:W-:Y:S01]  /*00e0*/  LOP3.LUT R10, R5, 0x5491333, RZ, 0x3c, !PT ;  /* 0x05491333050a7812 */ /* 0x000fe200078e3cff */
[----:B------:R-:W-:-:S02]  /*00f0*/  VIADD R11, R0, 0x583f19 ;  /* 0x00583f19000b7836 */ /* 0x000fc40000000000 */
[----:B------:R-:W-:Y:S01]  /*0100*/  VIADD R9, R5, 0x1f123bb5 ;  /* 0x1f123bb505097836 */ /* 0x000fe20000000000 */
[----:B--2---:R0:W-:Y:S04]  /*0110*/  STG.E.64 desc[UR6][R2.64], R6 ;  /* 0x0000000602007986 */ /* 0x0041e8000c101b06 */
[----:B------:R0:W-:Y:S04]  /*0120*/  STG.E.64 desc[UR6][R2.64+0x8], R8 ;  /* 0x0000080802007986 */ /* 0x0001e8000c101b06 */
[----:B------:R0:W-:Y:S01]  /*0130*/  STG.E.64 desc[UR6][R2.64+0x10], R10 ;  /* 0x0000100a02007986 */ /* 0x0001e2000c101b06 */
[----:B------:R-:W-:Y:S05]  /*0140*/  @!P0 BRA `(.L_x_0) ;  /* 0x0000000c00488947 */ /* 0x000fea0003800000 */
[----:B------:R-:W-:Y:S02]  /*0150*/  IMAD.MOV.U32 R0, RZ, RZ, R13 ;  /* 0x000000ffff007224 */ /* 0x000fe400078e000d */
[----:B------:R-:W-:Y:S02]  /*0160*/  IMAD.MOV.U32 R15, RZ, RZ, RZ ;  /* 0x000000ffff0f7224 */ /* 0x000fe400078e00ff */
[----:B------:R-:W-:-:S07]  /*0170*/  IMAD.MOV.U32 R12, RZ, RZ, RZ ;  /* 0x000000ffff0c7224 */ /* 0x000fce00078e00ff */
.L_x_5:
[----:B0-----:R-:W-:-:S04]  /*0180*/  LOP3.LUT R2, R0, 0x3, RZ, 0xc0, !PT ;  /* 0x0000000300027812 */ /* 0x001fc800078ec0ff */
[----:B------:R-:W-:-:S04]  /*0190*/  ISETP.NE.U32.AND P0, PT, R2, RZ, PT ;  /* 0x000000ff0200720c */ /* 0x000fc80003f05070 */
[----:B------:R-:W-:-:S13]  /*01a0*/  ISETP.NE.AND.EX P0, PT, RZ, RZ, PT, P0 ;  /* 0x000000ffff00720c */ /* 0x000fda0003f05300 */
[----:B------:R-:W-:Y:S05]  /*01b0*/  @!P0 BRA `(.L_x_1) ;  /* 0x0000000c00148947 */ /* 0x000fea0003800000 */
[----:B------:R-:W0:Y:S01]  /*01c0*/  LDC.64 R6, c[0x4][RZ] ;  /* 0x01000000ff067b82 */ /* 0x000e220000000a00 */
[----:B------:R-:W-:Y:S01]  /*01d0*/  UMOV UR4, URZ ;  /* 0x000000ff00047c82 */ /* 0x000fe20008000000 */
[----:B0-----:R-:W-:-:S07]  /*01e0*/  IMAD.WIDE.U32 R6, R12, 0xc80, R6 ;  /* 0x00000c800c067825 */ /* 0x001fce00078e0006 */
.L_x_4:
[----:B0-----:R-:W-:Y:S01]  /*01f0*/  IMAD.MOV.U32 R14, RZ, RZ, RZ ;  /* 0x000000ffff0e7224 */ /* 0x001fe200078e00ff */
[----:B------:R-:W-:Y:S01]  /*0200*/  CS2R R2, SRZ ;  /* 0x0000000000027805 */ /* 0x000fe2000001ff00 */
[----:B------:R-:W-:Y:S01]  /*0210*/  IMAD.MOV.U32 R16, RZ, RZ, RZ ;  /* 0x000000ffff107224 */ /* 0x000fe200078e00ff */
[----:B------:R-:W-:-:S07]  /*0220*/  CS2R R4, SRZ ;  /* 0x0000000000047805 */ /* 0x000fce000001ff00 */
.L_x_3:
[----:B------:R-:W0:Y:S02]  /*0230*/  LDC.64 R8, c[0x0][0x380] ;  /* 0x0000e000ff087b82 */ /* 0x000e240000000a00 */
[----:B0-----:R-:W-:-:S04]  /*0240*/  IMAD.WIDE.U32 R10, R13, 0x30, R8 ;  /* 0x000000300d0a7825 */ /* 0x001fc800078e0008 */
[----:B------:R-:W-:-:S05]  /*0250*/  IMAD.WIDE.U32 R10, R16, 0x4, R10 ;  /* 0x00000004100a7825 */ /* 0x000fca00078e000a */
[----:B------:R0:W5:Y:S01]  /*0260*/  LDG.E R17, desc[UR6][R10.64+0x4] ;  /* 0x000004060a117981 */ /* 0x000162000c1e1900 */
[----:B------:R-:W-:-:S07]  /*0270*/  IMAD.MOV.U32 R18, RZ, RZ, RZ ;  /* 0x000000ffff127224 */ /* 0x000fce00078e00ff */
.L_x_2:
[----:B-----5:R-:W-:Y:S01]  /*0280*/  SHF.R.U32.HI R22, RZ, R18, R17 ;  /* 0x00000012ff167219 */ /* 0x020fe20000011611 */
[----:B0-----:R-:W-:-:S03]  /*0290*/  IMAD.SHL.U32 R11, R16, 0x20, RZ ;  /* 0x00000020100b7824 */ /* 0x001fc600078e00ff */
[----:B------:R-:W-:Y:S01]  /*02a0*/  LOP3.LUT R19, R22, 0x1, RZ, 0xc0, !PT ;  /* 0x0000000116137812 */ /* 0x000fe200078ec0ff */
[----:B------:R-:W-:-:S03]  /*02b0*/  IMAD.IADD R10, R11, 0x1, R18 ;  /* 0x000000010b0a7824 */ /* 0x000fc600078e0212 */
[----:B------:R-:W-:Y:S01]  /*02c0*/  ISETP.NE.U32.AND P0, PT, R19, 0x1, PT ;  /* 0x000000011300780c */ /* 0x000fe20003f05070 */
[----:B------:R-:W-:-:S03]  /*02d0*/  IMAD R11, R10, 0x5, RZ ;  /* 0x000000050a0b7824 */ /* 0x000fc600078e02ff */
[----:B------:R-:W-:Y:S01]  /*02e0*/  R2P PR, R22, 0x7e ;  /* 0x0000007e16007804 */ /* 0x000fe20000000000 */
[----:B------:R-:W-:-:S08]  /*02f0*/  IMAD.WIDE.U32 R10, R11, 0x4, R6 ;  /* 0x000000040b0a7825 */ /* 0x000fd000078e0006 */
[----:B------:R-:W2:Y:S04]  /*0300*/  @!P0 LDG.E R19, desc[UR6][R10.64] ;  /* 0x000000060a138981 */ /* 0x000ea8000c1e1900 */
[----:B------:R-:W3:Y:S04]  /*0310*/  @!P0 LDG.E R20, desc[UR6][R10.64+0x10] ;  /* 0x000010060a148981 */ /* 0x000ee8000c1e1900 */
[----:B------:R-:W4:Y:S04]  /*0320*/  @P1 LDG.E R21, desc[UR6][R10.64+0x14] ;  /* 0x000014060a151981 */ /* 0x000f28000c1e1900 */
[----:B------:R-:W4:Y:S04]  /*0330*/  @P2 LDG.E R23, desc[UR6][R10.64+0x28] ;  /* 0x000028060a172981 */ /* 0x000f28000c1e1900 */
[----:B------:R-:W4:Y:S04]  /*0340*/  @P1 LDG.E R24, desc[UR6][R10.64+0x24] ;  /* 0x000024060a181981 */ /* 0x000f28000c1e1900 */
[----:B------:R-:W4:Y:S04]  /*0350*/  @P2 LDG.E R26, desc[UR6][R10.64+0x38] ;  /* 0x000038060a1a2981 */ /* 0x000f28000c1e1900 */
[----:B------:R-:W4:Y:S04]  /*0360*/  @P3 LDG.E R25, desc[UR6][R10.64+0x3c] ;  /* 0x00003c060a193981 */ /* 0x000f28000c1e1900 */
[----:B------:R-:W4:Y:S01]  /*0370*/  @P4 LDG.E R27, desc[UR6][R10.64+0x50] ;  /* 0x000050060a1b4981 */ /* 0x000f22000c1e1900 */
[----:B--2---:R-:W-:-:S03]  /*0380*/  @!P0 LOP3.LUT R14, R14, R19, RZ, 0x3c, !PT ;  /* 0x000000130e0e8212 */ /* 0x004fc600078e3cff */
[----:B------:R-:W2:Y:S01]  /*0390*/  @!P0 LDG.E R19, desc[UR6][R10.64+0x4] ;  /* 0x000004060a138981 */ /* 0x000ea2000c1e1900 */
[----:B---3--:R-:W-:-:S03]  /*03a0*/  @!P0 LOP3.LUT R3, R3, R20, RZ, 0x3c, !PT ;  /* 0x0000001403038212 */ /* 0x008fc600078e3cff */
[----:B------:R-:W3:Y:S01]  /*03b0*/  @!P0 LDG.E R20, desc[UR6][R10.64+0x8] ;  /* 0x000008060a148981 */ /* 0x000ee2000c1e1900 */
[----:B----4-:R-:W-:-:S03]  /*03c0*/  @P1 LOP3.LUT R14, R14, R21, RZ, 0x3c, !PT ;  /* 0x000000150e0e1212 */ /* 0x010fc600078e3cff */
[----:B------:R-:W4:Y:S01]  /*03d0*/  @!P0 LDG.E R21, desc[UR6][R10.64+0xc] ;  /* 0x00000c060a158981 */ /* 0x000f22000c1e1900 */
[----:B------:R-:W-:-:S03]  /*03e0*/  @P2 LOP3.LUT R14, R14, R23, RZ, 0x3c, !PT ;  /* 0x000000170e0e2212 */ /* 0x000fc600078e3cff */
[----:B------:R-:W4:Y:S01]  /*03f0*/  @P1 LDG.E R23, desc[UR6][R10.64+0x18] ;  /* 0x000018060a171981 */ /* 0x000f22000c1e1900 */
[----:B------:R-:W-:-:S03]  /*0400*/  @P1 LOP3.LUT R3, R3, R24, RZ, 0x3c, !PT ;  /* 0x0000001803031212 */ /* 0x000fc600078e3cff */
[----:B------:R-:W4:Y:S01]  /*0410*/  @P2 LDG.E R24, desc[UR6][R10.64+0x30] ;  /* 0x000030060a182981 */ /* 0x000f22000c1e1900 */
[----:B--2---:R-:W-:-:S03]  /*0420*/  @!P0 LOP3.LUT R4, R4, R19, RZ, 0x3c, !PT ;  /* 0x0000001304048212 */ /* 0x004fc600078e3cff */
[----:B------:R-:W2:Y:S01]  /*0430*/  @P1 LDG.E R19, desc[UR6][R10.64+0x20] ;  /* 0x000020060a131981 */ /* 0x000ea2000c1e1900 */
[----:B---3--:R-:W-:-:S03]  /*0440*/  @!P0 LOP3.LUT R5, R5, R20, RZ, 0x3c, !PT ;  /* 0x0000001405058212 */ /* 0x008fc600078e3cff */
[----:B------:R-:W3:Y:S01]  /*0450*/  @P1 LDG.E R20, desc[UR6][R10.64+0x1c] ;  /* 0x00001c060a141981 */ /* 0x000ee2000c1e1900 */
[----:B----4-:R-:W-:-:S03]  /*0460*/  @!P0 LOP3.LUT R2, R2, R21, RZ, 0x3c, !PT ;  /* 0x0000001502028212 */ /* 0x010fc600078e3cff */
[----:B------:R-:W4:Y:S01]  /*0470*/  @P2 LDG.E R21, desc[UR6][R10.64+0x2c] ;  /* 0x00002c060a152981 */ /* 0x000f22000c1e1900 */
[----:B------:R-:W-:-:S03]  /*0480*/  @P1 LOP3.LUT R4, R4, R23, RZ, 0x3c, !PT ;  /* 0x0000001704041212 */ /* 0x000fc600078e3cff */
[----:B------:R-:W4:Y:S01]  /*0490*/  @P2 LDG.E R23, desc[UR6][R10.64+0x34] ;  /* 0x000034060a172981 */ /* 0x000f22000c1e1900 */
[----:B------:R-:W-:-:S03]  /*04a0*/  @P2 LOP3.LUT R3, R3, R26, RZ, 0x3c, !PT ;  /* 0x0000001a03032212 */ /* 0x000fc600078e3cff */
[----:B------:R-:W4:Y:S01]  /*04b0*/  @P3 LDG.E R26, desc[UR6][R10.64+0x4c] ;  /* 0x00004c060a1a3981 */ /* 0x000f22000c1e1900 */
[----:B------:R-:W-:-:S03]  /*04c0*/  @P3 LOP3.LUT R14, R14, R25, RZ, 0x3c, !PT ;  /* 0x000000190e0e3212 */ /* 0x000fc600078e3cff */
[----:B------:R-:W4:Y:S01]  /*04d0*/  @P5 LDG.E R25, desc[UR6][R10.64+0x64] ;  /* 0x000064060a195981 */ /* 0x000f22000c1e1900 */
[----:B--2---:R-:W-:-:S03]  /*04e0*/  @P1 LOP3.LUT R2, R2, R19, RZ, 0x3c, !PT ;  /* 0x0000001302021212 */ /* 0x004fc600078e3cff */
[----:B------:R-:W2:Y:S01]  /*04f0*/  @P3 LDG.E R19, desc[UR6][R10.64+0x40] ;  /* 0x000040060a133981 */ /* 0x000ea2000c1e1900 */
[----:B---3--:R-:W-:-:S03]  /*0500*/  @P1 LOP3.LUT R5, R5, R20, RZ, 0x3c, !PT ;  /* 0x0000001405051212 */ /* 0x008fc600078e3cff */
[----:B------:R-:W3:Y:S01]  /*0510*/  @P3 LDG.E R20, desc[UR6][R10.64+0x44] ;  /* 0x000044060a143981 */ /* 0x000ee2000c1e1900 */
[----:B------:R-:W-:-:S03]  /*0520*/  @P2 LOP3.LUT R5, R5, R24, RZ, 0x3c, !PT ;  /* 0x0000001805052212 */ /* 0x000fc600078e3cff */
[----:B------:R-:W3:Y:S01]  /*0530*/  @P4 LDG.E R24, desc[UR6][R10.64+0x58] ;  /* 0x000058060a184981 */ /* 0x000ee2000c1e1900 */
[----:B----4-:R-:W-:Y:S02]  /*0540*/  @P2 LOP3.LUT R4, R4, R21, RZ, 0x3c, !PT ;  /* 0x0000001504042212 */ /* 0x010fe400078e3cff */
[----:B------:R-:W-:Y:S01]  /*0550*/  @P2 LOP3.LUT R2, R2, R23, RZ, 0x3c, !PT ;  /* 0x0000001702022212 */ /* 0x000fe200078e3cff */
[----:B------:R-:W4:Y:S04]  /*0560*/  @P3 LDG.E R21, desc[UR6][R10.64+0x48] ;  /* 0x000048060a153981 */ /* 0x000f28000c1e1900 */
[----:B------:R-:W4:Y:S01]  /*0570*/  @P4 LDG.E R23, desc[UR6][R10.64+0x54] ;  /* 0x000054060a174981 */ /* 0x000f22000c1e1900 */
[----:B------:R-:W-:Y:S02]  /*0580*/  @P4 LOP3.LUT R14, R14, R27, RZ, 0x3c, !PT ;  /* 0x0000001b0e0e4212 */ /* 0x000fe400078e3cff */
[----:B------:R-:W-:-:S02]  /*0590*/  @P3 LOP3.LUT R3, R3, R26, RZ, 0x3c, !PT ;  /* 0x0000001a03033212 */ /* 0x000fc400078e3cff */
        /* <DEDUP_REMOVED lines=9> */
[----:B----4-:R-:W-:-:S03]  /*0630*/  @P3 LOP3.LUT R2, R2, R21, RZ, 0x3c, !PT ;  /* 0x0000001502023212 */ /* 0x010fc600078e3cff */
[----:B------:R-:W4:Y:S01]  /*0640*/  @P5 LDG.E R21, desc[UR6][R10.64+0x68] ;  /* 0x000068060a155981 */ /* 0x000f22000c1e1900 */
[----:B------:R-:W-:-:S03]  /*0650*/  @P4 LOP3.LUT R4, R4, R23, RZ, 0x3c, !PT ;  /* 0x0000001704044212 */ /* 0x000fc600078e3cff */
[----:B------:R-:W4:Y:S01]  /*0660*/  @P5 LDG.E R23, desc[UR6][R10.64+0x70] ;  /* 0x000070060a175981 */ /* 0x000f22000c1e1900 */
[----:B------:R-:W-:Y:S02]  /*0670*/  LOP3.LUT P0, RZ, R22, 0x80, RZ, 0xc0, !PT ;  /* 0x0000008016ff7812 */ /* 0x000fe4000780c0ff */
[----:B------:R-:W-:Y:S02]  /*0680*/  @P4 LOP3.LUT R3, R3, R26, RZ, 0x3c, !PT ;  /* 0x0000001a03034212 */ /* 0x000fe400078e3cff */
[----:B------:R-:W-:Y:S02]  /*0690*/  @P6 LOP3.LUT R14, R14, R25, RZ, 0x3c, !PT ;  /* 0x000000190e0e6212 */ /* 0x000fe400078e3cff */
[----:B------:R-:W4:Y:S07]  /*06a0*/  @P6 LDG.E R25, desc[UR6][R10.64+0x7c] ;  /* 0x00007c060a196981 */ /* 0x000f2e000c1e1900 */
[----:B------:R-:W4:Y:S04]  /*06b0*/  @P0 LDG.E R27, desc[UR6][R10.64+0x8c] ;  /* 0x00008c060a1b0981 */ /* 0x000f28000c1e1900 */
[----:B------:R-:W4:Y:S04]  /*06c0*/  @P0 LDG.E R26, desc[UR6][R10.64+0x94] ;  /* 0x000094060a1a0981 */ /* 0x000f28000c1e1900 */
        /* <DEDUP_REMOVED lines=11> */
[----:B------:R-:W-:Y:S02]  /*0780*/  @P6 LOP3.LUT R4, R4, R25, RZ, 0x3c, !PT ;  /* 0x0000001904046212 */ /* 0x000fe400078e3cff */
[----:B------:R-:W-:Y:S02]  /*0790*/  @P0 LOP3.LUT R14, R14, R27, RZ, 0x3c, !PT ;  /* 0x0000001b0e0e0212 */ /* 0x000fe400078e3cff */
[----:B--2---:R-:W-:Y:S02]  /*07a0*/  @P6 LOP3.LUT R2, R2, R19, RZ, 0x3c, !PT ;  /* 0x0000001302026212 */ /* 0x004fe400078e3cff */
[----:B---3--:R-:W-:Y:S02]  /*07b0*/  @P6 LOP3.LUT R5, R5, R20, RZ, 0x3c, !PT ;  /* 0x0000001405056212 */ /* 0x008fe400078e3cff */
[----:B------:R-:W-:Y:S02]  /*07c0*/  @P6 LOP3.LUT R3, R3, R24, RZ, 0x3c, !PT ;  /* 0x0000001803036212 */ /* 0x000fe400078e3cff */
[----:B------:R-:W-:-:S02]  /*07d0*/  @P0 LOP3.LUT R5, R5, R26, RZ, 0x3c, !PT ;  /* 0x0000001a05050212 */ /* 0x000fc400078e3cff */
[----:B----4-:R-:W-:Y:S02]  /*07e0*/  @P0 LOP3.LUT R4, R4, R21, RZ, 0x3c, !PT ;  /* 0x0000001504040212 */ /* 0x010fe400078e3cff */
[----:B------:R-:W-:Y:S02]  /*07f0*/  @P0 LOP3.LUT R3, R3, R28, RZ, 0x3c, !PT ;  /* 0x0000001c03030212 */ /* 0x000fe400078e3cff */
[----:B------:R-:W-:Y:S02]  /*0800*/  @P0 LOP3.LUT R2, R2, R23, RZ, 0x3c, !PT ;  /* 0x0000001702020212 */ /* 0x000fe400078e3cff */
[----:B------:R-:W-:-:S13]  /*0810*/  R2P PR, R22.B1, 0x7f ;  /* 0x0000007f16007804 */ /* 0x000fda0000001000 */
[----:B------:R-:W2:Y:S04]  /*0820*/  @P0 LDG.E R19, desc[UR6][R10.64+0xa0] ;  /* 0x0000a0060a130981 */ /* 0x000ea8000c1e1900 */
[----:B------:R-:W3:Y:S04]  /*0830*/  @P1 LDG.E R23, desc[UR6][R10.64+0xb4] ;  /* 0x0000b4060a171981 */ /* 0x000ee8000c1e1900 */
[----:B------:R-:W4:Y:S04]  /*0840*/  @P0 LDG.E R21, desc[UR6][R10.64+0xa4] ;  /* 0x0000a4060a150981 */ /* 0x000f28000c1e1900 */
[----:B------:R-:W4:Y:S04]  /*0850*/  @P2 LDG.E R25, desc[UR6][R10.64+0xc8] ;  /* 0x0000c8060a192981 */ /* 0x000f28000c1e1900 */
[----:B------:R-:W4:Y:S04]  /*0860*/  @P3 LDG.E R27, desc[UR6][R10.64+0xdc] ;  /* 0x0000dc060a1b3981 */ /* 0x000f28000c1e1900 */
[----:B------:R-:W4:Y:S04]  /*0870*/  @P0 LDG.E R20, desc[UR6][R10.64+0xa8] ;  /* 0x0000a8060a140981 */ /* 0x000f28000c1e1900 */
[----:B------:R-:W4:Y:S04]  /*0880*/  @P0 LDG.E R24, desc[UR6][R10.64+0xb0] ;  /* 0x0000b0060a180981 */ /* 0x000f28000c1e1900 */
[----:B------:R-:W4:Y:S04]  /*0890*/  @P4 LDG.E R29, desc[UR6][R10.64+0xf0] ;  /* 0x0000f0060a1d4981 */ /* 0x000f28000c1e1900 */
[----:B------:R-:W4:Y:S01]  /*08a0*/  @P1 LDG.E R26, desc[UR6][R10.64+0xc4] ;  /* 0x0000c4060a1a1981 */ /* 0x000f22000c1e1900 */
[----:B--2---:R-:W-:-:S03]  /*08b0*/  @P0 LOP3.LUT R14, R14, R19, RZ, 0x3c, !PT ;  /* 0x000000130e0e0212 */ /* 0x004fc600078e3cff */
[----:B------:R-:W2:Y:S01]  /*08c0*/  @P0 LDG.E R19, desc[UR6][R10.64+0xac] ;  /* 0x0000ac060a130981 */ /* 0x000ea2000c1e1900 */
[----:B---3--:R-:W-:-:S03]  /*08d0*/  @P1 LOP3.LUT R14, R14, R23, RZ, 0x3c, !PT ;  /* 0x000000170e0e1212 */ /* 0x008fc600078e3cff */
[----:B------:R-:W3:Y:S01]  /*08e0*/  @P1 LDG.E R23, desc[UR6][R10.64+0xc0] ;  /* 0x0000c0060a171981 */ /* 0x000ee2000c1e1900 */
[----:B----4-:R-:W-:-:S03]  /*08f0*/  @P0 LOP3.LUT R4, R4, R21, RZ, 0x3c, !PT ;  /* 0x0000001504040212 */ /* 0x010fc600078e3cff */
[----:B------:R-:W4:Y:S01]  /*0900*/  @P1 LDG.E R21, desc[UR6][R10.64+0xb8] ;  /* 0x0000b8060a151981 */ /* 0x000f22000c1e1900 */
[----:B------:R-:W-:-:S03]  /*0910*/  @P2 LOP3.LUT R14, R14, R25, RZ, 0x3c, !PT ;  /* 0x000000190e0e2212 */ /* 0x000fc600078e3cff */
[----:B------:R-:W4:Y:S01]  /*0920*/  @P5 LDG.E R25, desc[UR6][R10.64+0x104] ;  /* 0x000104060a195981 */ /* 0x000f22000c1e1900 */
[----:B------:R-:W-:-:S03]  /*0930*/  @P3 LOP3.LUT R14, R14, R27, RZ, 0x3c, !PT ;  /* 0x0000001b0e0e3212 */ /* 0x000fc600078e3cff */
[----:B------:R-:W4:Y:S01]  /*0940*/  @P6 LDG.E R27, desc[UR6][R10.64+0x118] ;  /* 0x000118060a1b6981 */ /* 0x000f22000c1e1900 */
[----:B------:R-:W-:-:S03]  /*0950*/  @P0 LOP3.LUT R5, R5, R20, RZ, 0x3c, !PT ;  /* 0x0000001405050212 */ /* 0x000fc600078e3cff */
[----:B------:R-:W4:Y:S01]  /*0960*/  @P1 LDG.E R20, desc[UR6][R10.64+0xbc] ;  /* 0x0000bc060a141981 */ /* 0x000f22000c1e1900 */
[----:B------:R-:W-:-:S03]  /*0970*/  @P0 LOP3.LUT R3, R3, R24, RZ, 0x3c, !PT ;  /* 0x0000001803030212 */ /* 0x000fc600078e3cff */
[----:B------:R-:W4:Y:S01]  /*0980*/  @P2 LDG.E R24, desc[UR6][R10.64+0xd8] ;  /* 0x0000d8060a182981 */ /* 0x000f22000c1e1900 */
[----:B------:R-:W-:Y:S02]  /*0990*/  @P4 LOP3.LUT R14, R14, R29, RZ, 0x3c, !PT ;  /* 0x0000001d0e0e4212 */ /* 0x000fe400078e3cff */
[----:B------:R-:W-:Y:S02]  /*09a0*/  @P1 LOP3.LUT R3, R3, R26, RZ, 0x3c, !PT ;  /* 0x0000001a03031212 */ /* 0x000fe400078e3cff */
[----:B------:R-:W4:Y:S01]  /*09b0*/  @P3 LDG.E R26, desc[UR6][R10.64+0xe4] ;  /* 0x0000e4060a1a3981 */ /* 0x000f22000c1e1900 */
[----:B--2---:R-:W-:Y:S02]  /*09c0*/  @P0 LOP3.LUT R2, R2, R19, RZ, 0x3c, !PT ;  /* 0x0000001302020212 */ /* 0x004fe400078e3cff */
[----:B------:R-:W-:Y:S01]  /*09d0*/  LOP3.LUT P0, RZ, R22, 0x8000, RZ, 0xc0, !PT ;  /* 0x0000800016ff7812 */ /* 0x000fe2000780c0ff */
[----:B------:R-:W2:Y:S01]  /*09e0*/  @P2 LDG.E R19, desc[UR6][R10.64+0xcc] ;  /* 0x0000cc060a132981 */ /* 0x000ea2000c1e1900 */
[----:B---3--:R-:W-:-:S03]  /*09f0*/  @P1 LOP3.LUT R2, R2, R23, RZ, 0x3c, !PT ;  /* 0x0000001702021212 */ /* 0x008fc600078e3cff */
[----:B------:R-:W3:Y:S01]  /*0a00*/  @P2 LDG.E R22, desc[UR6][R10.64+0xd0] ;  /* 0x0000d0060a162981 */ /* 0x000ee2000c1e1900 */
[----:B----4-:R-:W-:-:S03]  /*0a10*/  @P1 LOP3.LUT R4, R4, R21, RZ, 0x3c, !PT ;  /* 0x0000001504041212 */ /* 0x010fc600078e3cff */
[----:B------:R-:W4:Y:S01]  /*0a20*/  @P2 LDG.E R21, desc[UR6][R10.64+0xd4] ;  /* 0x0000d4060a152981 */ /* 0x000f22000c1e1900 */
[----:B------:R-:W-:-:S03]  /*0a30*/  @P5 LOP3.LUT R14, R14, R25, RZ, 0x3c, !PT ;  /* 0x000000190e0e5212 */ /* 0x000fc600078e3cff */
[----:B------:R-:W4:Y:S04]  /*0a40*/  @P3 LDG.E R23, desc[UR6][R10.64+0xe0] ;  /* 0x0000e0060a173981 */ /* 0x000f28000c1e1900 */
[----:B------:R-:W4:Y:S01]  /*0a50*/  @P3 LDG.E R25, desc[UR6][R10.64+0xe8] ;  /* 0x0000e8060a193981 */ /* 0x000f22000c1e1900 */
[----:B------:R-:W-:-:S03]  /*0a60*/  @P1 LOP3.LUT R5, R5, R20, RZ, 0x3c, !PT ;  /* 0x0000001405051212 */ /* 0x000fc600078e3cff */
[----:B------:R-:W4:Y:S01]  /*0a70*/  @P3 LDG.E R20, desc[UR6][R10.64+0xec] ;  /* 0x0000ec060a143981 */ /* 0x000f22000c1e1900 */
[----:B------:R-:W-:-:S03]  /*0a80*/  @P2 LOP3.LUT R3, R3, R24, RZ, 0x3c, !PT ;  /* 0x0000001803032212 */ /* 0x000fc600078e3cff */
        /* <DEDUP_REMOVED lines=8> */
[----:B------:R-:W-:Y:S02]  /*0b10*/  @P3 LOP3.LUT R5, R5, R26, RZ, 0x3c, !PT ;  /* 0x0000001a05053212 */ /* 0x000fe400078e3cff */
[----:B------:R-:W-:Y:S01]  /*0b20*/  @P3 LOP3.LUT R4, R4, R23, RZ, 0x3c, !PT ;  /* 0x0000001704043212 */ /* 0x000fe200078e3cff */
[----:B------:R-:W4:Y:S01]  /*0b30*/  @P5 LDG.E R26, desc[UR6][R10.64+0x10c] ;  /* 0x00010c060a1a5981 */ /* 0x000f22000c1e1900 */
[----:B------:R-:W-:-:S03]  /*0b40*/  @P3 LOP3.LUT R2, R2, R25, RZ, 0x3c, !PT ;  /* 0x0000001902023212 */ /* 0x000fc600078e3cff */
[----:B------:R-:W4:Y:S04]  /*0b50*/  @P5 LDG.E R23, desc[UR6][R10.64+0x108] ;  /* 0x000108060a175981 */ /* 0x000f28000c1e1900 */
        /* <DEDUP_REMOVED lines=19> */
[----:B------:R-:W-:-:S05]  /*0c90*/  VIADD R18, R18, 0x10 ;  /* 0x0000001012127836 */ /* 0x000fca0000000000 */
[----:B------:R-:W-:Y:S02]  /*0ca0*/  ISETP.NE.AND P1, PT, R18, 0x20, PT ;  /* 0x000000201200780c */ /* 0x000fe40003f25270 */
[----:B------:R-:W-:-:S04]  /*0cb0*/  @P5 LOP3.LUT R3, R3, R20, RZ, 0x3c, !PT ;  /* 0x0000001403035212 */ /* 0x000fc800078e3cff */
[----:B------:R-:W-:Y:S02]  /*0cc0*/  @P6 LOP3.LUT R3, R3, R24, RZ, 0x3c, !PT ;  /* 0x0000001803036212 */ /* 0x000fe400078e3cff */
[----:B------:R-:W-:Y:S02]  /*0cd0*/  @P0 LOP3.LUT R14, R14, R27, RZ, 0x3c, !PT ;  /* 0x0000001b0e0e0212 */ /* 0x000fe400078e3cff */
[----:B------:R-:W-:Y:S02]  /*0ce0*/  @P0 LOP3.LUT R3, R3, R28, RZ, 0x3c, !PT ;  /* 0x0000001c03030212 */ /* 0x000fe400078e3cff */
[----:B--2---:R-:W-:Y:S02]  /*0cf0*/  @P6 LOP3.LUT R4, R4, R19, RZ, 0x3c, !PT ;  /* 0x0000001304046212 */ /* 0x004fe400078e3cff */
[----:B---3--:R-:W-:Y:S02]  /*0d00*/  @P6 LOP3.LUT R5, R5, R22, RZ, 0x3c, !PT ;  /* 0x0000001605056212 */ /* 0x008fe400078e3cff */
[----:B----4-:R-:W-:-:S02]  /*0d10*/  @P6 LOP3.LUT R2, R2, R21, RZ, 0x3c, !PT ;  /* 0x0000001502026212 */ /* 0x010fc400078e3cff */
[----:B------:R-:W-:Y:S02]  /*0d20*/  @P0 LOP3.LUT R5, R5, R26, RZ, 0x3c, !PT ;  /* 0x0000001a05050212 */ /* 0x000fe400078e3cff */
[----:B------:R-:W-:Y:S02]  /*0d30*/  @P0 LOP3.LUT R4, R4, R23, RZ, 0x3c, !PT ;  /* 0x0000001704040212 */ /* 0x000fe400078e3cff */
[----:B------:R-:W-:Y:S01]  /*0d40*/  @P0 LOP3.LUT R2, R2, R25, RZ, 0x3c, !PT ;  /* 0x0000001902020212 */ /* 0x000fe200078e3cff */
[----:B------:R-:W-:Y:S06]  /*0d50*/  @P1 BRA `(.L_x_2) ;  /* 0xfffffff400481947 */ /* 0x000fec000383ffff */
[----:B------:R-:W-:-:S05]  /*0d60*/  VIADD R16, R16, 0x1 ;  /* 0x0000000110107836 */ /* 0x000fca0000000000 */
[----:B------:R-:W-:-:S13]  /*0d70*/  ISETP.NE.AND P0, PT, R16, 0x5, PT ;  /* 0x000000051000780c */ /* 0x000fda0003f05270 */
[----:B------:R-:W-:Y:S05]  /*0d80*/  @P0 BRA `(.L_x_3) ;  /* 0xfffffff400280947 */ /* 0x000fea000383ffff */
[----:B------:R-:W-:Y:S01]  /*0d90*/  UIADD3 UR4, UPT, UPT, UR4, 0x1, URZ ;  /* 0x0000000104047890 */ /* 0x000fe2000fffe0ff */
[----:B------:R-:W-:Y:S01]  /*0da0*/  LOP3.LUT R10, R0, 0x3, RZ, 0xc0, !PT ;  /* 0x00000003000a7812 */ /* 0x000fe200078ec0ff */
[----:B------:R-:W-:-:S04]  /*0db0*/  IMAD.WIDE.U32 R8, R13, 0x30, R8 ;  /* 0x000000300d087825 */ /* 0x000fc800078e0008 */
[----:B------:R-:W-:Y:S01]  /*0dc0*/  ISETP.LE.U32.AND P0, PT, R10, UR4, PT ;  /* 0x000000040a007c0c */ /* 0x000fe2000bf03070 */
[----:B------:R0:W-:Y:S04]  /*0dd0*/  STG.E.64 desc[UR6][R8.64+0x8], R4 ;  /* 0x0000080408007986 */ /* 0x0001e8000c101b06 */
[----:B------:R0:W-:Y:S04]  /*0de0*/  STG.E.64 desc[UR6][R8.64+0x10], R2 ;  /* 0x0000100208007986 */ /* 0x0001e8000c101b06 */
[----:B------:R0:W-:Y:S04]  /*0df0*/  STG.E desc[UR6][R8.64+0x4], R14 ;  /* 0x0000040e08007986 */ /* 0x0001e8000c101906 */
[----:B------:R-:W-:Y:S05]  /*0e00*/  @!P0 BRA `(.L_x_4) ;  /* 0xfffffff000f88947 */ /* 0x000fea000383ffff */
.L_x_1:
[----:B------:R-:W-:Y:S01]  /*0e10*/  ISETP.GT.U32.AND P0, PT, R0, 0x3, PT ;  /* 0x000000030000780c */ /* 0x000fe20003f04070 */
[----:B------:R-:W-:Y:S01]  /*0e20*/  VIADD R12, R12, 0x1 ;  /* 0x000000010c0c7836 */ /* 0x000fe20000000000 */
[--C-:B------:R-:W-:Y:S02]  /*0e30*/  SHF.R.U64 R0, R0, 0x2, R15.reuse ;  /* 0x0000000200007819 */ /* 0x100fe4000000120f */
[----:B------:R-:W-:Y:S02]  /*0e40*/  ISETP.GT.U32.AND.EX P0, PT, R15, RZ, PT, P0 ;  /* 0x000000ff0f00720c */ /* 0x000fe40003f04100 */
[----:B------:R-:W-:-:S11]  /*0e50*/  SHF.R.U32.HI R15, RZ, 0x2, R15 ;  /* 0x00000002ff0f7819 */ /* 0x000fd6000001160f */
[----:B------:R-:W-:Y:S05]  /*0e60*/  @P0 BRA `(.L_x_5) ;  /* 0xfffffff000c40947 */ /* 0x000fea000383ffff */
.L_x_0:
[----:B0-----:R-:W0:Y:S02]  /*0e70*/  LDC.64 R2, c[0x0][0x380] ;  /* 0x0000e000ff027b82 */ /* 0x001e240000000a00 */
[----:B0-----:R-:W-:-:S05]  /*0e80*/  IMAD.WIDE.U32 R2, R13, 0x30, R2 ;  /* 0x000000300d027825 */ /* 0x001fca00078e0002 */
[----:B------:R-:W-:Y:S04]  /*0e90*/  STG.E.64 desc[UR6][R2.64+0x18], RZ ;  /* 0x000018ff02007986 */ /* 0x000fe8000c101b06 */
[----:B------:R-:W-:Y:S04]  /*0ea0*/  STG.E desc[UR6][R2.64+0x20], RZ ;  /* 0x000020ff02007986 */ /* 0x000fe8000c101906 */
[----:B------:R-:W-:Y:S01]  /*0eb0*/  STG.E.64 desc[UR6][R2.64+0x28], RZ ;  /* 0x000028ff02007986 */ /* 0x000fe2000c101b06 */
[----:B------:R-:W-:Y:S05]  /*0ec0*/  EXIT ;  /* 0x000000000000794d */ /* 0x000fea0003800000 */
.L_x_6:
[----:B------:R-:W-:-:S00]  /*0ed0*/  BRA `(.L_x_6) ;  /* 0xfffffffc00fc7947 */ /* 0x000fc0000383ffff */
[----:B------:R-:W-:-:S00]  /*0ee0*/  NOP ;  /* 0x0000000000007918 */ /* 0x000fc00000000000 */
        /* <DEDUP_REMOVED lines=9> */
.L_x_44:


//--------------------- .text._Z23divideCentroidsByCountsPfS_Pi --------------------------
	.section	.text._Z23divideCentroidsByCountsPfS_Pi,"ax",@progbits
	.align	128
        .global         _Z23divideCentroidsByCountsPfS_Pi
        .type           _Z23divideCentroidsByCountsPfS_Pi,@function
        .size           _Z23divideCentroidsByCountsPfS_Pi,(.L_x_43 - _Z23divideCentroidsByCountsPfS_Pi)
        .other          _Z23divideCentroidsByCountsPfS_Pi,@"STO_CUDA_ENTRY STV_DEFAULT"
_Z23divideCentroidsByCountsPfS_Pi:
.text._Z23divideCentroidsByCountsPfS_Pi:
[----:B------:R-:W-:Y:S01]  /*0000*/  LDC R1, c[0x0][0x37c] ;  /* 0x0000df00ff017b82 */ /* 0x000fe20000000800 */
[----:B------:R-:W0:Y:S07]  /*0010*/  S2R R7, SR_TID.Y ;  /* 0x0000000000077919 */ /* 0x000e2e0000002200 */
[----:B------:R-:W0:Y:S01]  /*0020*/  LDC.64 R2, c[0x0][0x390] ;  /* 0x0000e400ff027b82 */ /* 0x000e220000000a00 */
[----:B------:R-:W1:Y:S01]  /*0030*/  LDCU.64 UR4, c[0x0][0x358] ;  /* 0x00006b00ff0477ac */ /* 0x000e620008000a00 */
[----:B------:R-:W2:Y:S06]  /*0040*/  S2R R0, SR_TID.X ;  /* 0x0000000000007919 */ /* 0x000eac0000002100 */
[----:B------:R-:W3:Y:S01]  /*0050*/  LDC.64 R4, c[0x0][0x380] ;  /* 0x0000e000ff047b82 */ /* 0x000ee20000000a00 */
[----:B0-----:R-:W-:-:S06]  /*0060*/  IMAD.WIDE.U32 R2, R7, 0x4, R2 ;  /* 0x0000000407027825 */ /* 0x001fcc00078e0002 */
[----:B-1----:R-:W4:Y:S01]  /*0070*/  LDG.E R2, desc[UR4][R2.64] ;  /* 0x0000000402027981 */ /* 0x002f22000c1e1900 */
[----:B--2---:R-:W-:-:S04]  /*0080*/  IMAD R7, R7, 0x10, R0 ;  /* 0x0000001007077824 */ /* 0x004fc800078e0200 */
[----:B---3--:R-:W-:-:S05]  /*0090*/  IMAD.WIDE.U32 R4, R7, 0x4, R4 ;  /* 0x0000000407047825 */ /* 0x008fca00078e0004 */
[----:B------:R-:W2:Y:S01]  /*00a0*/  LDG.E R0, desc[UR4][R4.64] ;  /* 0x0000000404007981 */ /* 0x000ea2000c1e1900 */
[----:B------:R-:W-:Y:S01]  /*00b0*/  BSSY.RECONVERGENT B0, `(.L_x_7) ;  /* 0x000000d000007945 */ /* 0x000fe20003800200 */
[----:B----4-:R-:W-:-:S04]  /*00c0*/  I2FP.F32.S32 R3, R2 ;  /* 0x0000000200037245 */ /* 0x010fc80000201400 */
[----:B------:R-:W0:Y:S08]  /*00d0*/  MUFU.RCP R6, R3 ;  /* 0x0000000300067308 */ /* 0x000e300000001000 */
[----:B--2---:R-:W1:Y:S01]  /*00e0*/  FCHK P0, R0, R3 ;  /* 0x0000000300007302 */ /* 0x004e620000000000 */
[----:B0-----:R-:W-:-:S04]  /*00f0*/  FFMA R7, -R3, R6, 1 ;  /* 0x3f80000003077423 */ /* 0x001fc80000000106 */
[----:B------:R-:W-:-:S04]  /*0100*/  FFMA R7, R6, R7, R6 ;  /* 0x0000000706077223 */ /* 0x000fc80000000006 */
[----:B------:R-:W-:-:S04]  /*0110*/  FFMA R6, R0, R7, RZ ;  /* 0x0000000700067223 */ /* 0x000fc800000000ff */
[----:B------:R-:W-:-:S04]  /*0120*/  FFMA R8, -R3, R6, R0 ;  /* 0x0000000603087223 */ /* 0x000fc80000000100 */
[----:B------:R-:W-:Y:S01]  /*0130*/  FFMA R7, R7, R8, R6 ;  /* 0x0000000807077223 */ /* 0x000fe20000000006 */
[----:B-1----:R-:W-:Y:S06]  /*0140*/  @!P0 BRA `(.L_x_8) ;  /* 0x00000000000c8947 */ /* 0x002fec0003800000 */
[----:B------:R-:W-:-:S07]  /*0150*/  MOV R2, 0x170 ;  /* 0x0000017000027802 */ /* 0x000fce0000000f00 */
[----:B------:R-:W-:Y:S05]  /*0160*/  CALL.REL.NOINC `($__internal_0_$__cuda_sm3x_div_rn_noftz_f32_slowpath) ;  /* 0x0000000000107944 */ /* 0x000fea0003c00000 */
[----:B------:R-:W-:-:S07]  /*0170*/  IMAD.MOV.U32 R7, RZ, RZ, R0 ;  /* 0x000000ffff077224 */ /* 0x000fce00078e0000 */
.L_x_8:
[----:B------:R-:W-:Y:S05]  /*0180*/  BSYNC.RECONVERGENT B0 ;  /* 0x0000000000007941 */ /* 0x000fea0003800200 */
.L_x_7:
[----:B------:R-:W-:Y:S01]  /*0190*/  STG.E desc[UR4][R4.64], R7 ;  /* 0x0000000704007986 */ /* 0x000fe2000c101904 */
[----:B------:R-:W-:Y:S05]  /*01a0*/  EXIT ;  /* 0x000000000000794d */ /* 0x000fea0003800000 */
        .weak           $__internal_0_$__cuda_sm3x_div_rn_noftz_f32_slowpath
        .type           $__internal_0_$__cuda_sm3x_div_rn_noftz_f32_slowpath,@function
        .size           $__internal_0_$__cuda_sm3x_div_rn_noftz_f32_slowpath,(.L_x_43 - $__internal_0_$__cuda_sm3x_div_rn_noftz_f32_slowpath)
$__internal_0_$__cuda_sm3x_div_rn_noftz_f32_slowpath:
[--C-:B------:R-:W-:Y:S01]  /*01b0*/  SHF.R.U32.HI R7, RZ, 0x17, R3.reuse ;  /* 0x00000017ff077819 */ /* 0x100fe20000011603 */
[----:B------:R-:W-:Y:S01]  /*01c0*/  BSSY.RECONVERGENT B1, `(.L_x_9) ;  /* 0x0000064000017945 */ /* 0x000fe20003800200 */
[--C-:B------:R-:W-:Y:S01]  /*01d0*/  SHF.R.U32.HI R6, RZ, 0x17, R0.reuse ;  /* 0x00000017ff067819 */ /* 0x100fe20000011600 */
[----:B------:R-:W-:Y:S01]  /*01e0*/  IMAD.MOV.U32 R8, RZ, RZ, R0 ;  /* 0x000000ffff087224 */ /* 0x000fe200078e0000 */
[----:B------:R-:W-:Y:S01]  /*01f0*/  LOP3.LUT R7, R7, 0xff, RZ, 0xc0, !PT ;  /* 0x000000ff07077812 */ /* 0x000fe200078ec0ff */
[----:B------:R-:W-:Y:S01]  /*0200*/  IMAD.MOV.U32 R9, RZ, RZ, R3 ;  /* 0x000000ffff097224 */ /* 0x000fe200078e0003 */
[----:B------:R-:W-:-:S03]  /*0210*/  LOP3.LUT R6, R6, 0xff, RZ, 0xc0, !PT ;  /* 0x000000ff06067812 */ /* 0x000fc600078ec0ff */
[----:B------:R-:W-:Y:S02]  /*0220*/  VIADD R12, R7, 0xffffffff ;  /* 0xffffffff070c7836 */ /* 0x000fe40000000000 */
[----:B------:R-:W-:-:S03]  /*0230*/  VIADD R11, R6, 0xffffffff ;  /* 0xffffffff060b7836 */ /* 0x000fc60000000000 */
[----:B------:R-:W-:-:S04]  /*0240*/  ISETP.GT.U32.AND P0, PT, R12, 0xfd, PT ;  /* 0x000000fd0c00780c */ /* 0x000fc80003f04070 */
[----:B------:R-:W-:-:S13]  /*0250*/  ISETP.GT.U32.OR P0, PT, R11, 0xfd, P0 ;  /* 0x000000fd0b00780c */ /* 0x000fda0000704470 */
[----:B------:R-:W-:Y:S01]  /*0260*/  @!P0 IMAD.MOV.U32 R10, RZ, RZ, RZ ;  /* 0x000000ffff0a8224 */ /* 0x000fe200078e00ff */
[----:B------:R-:W-:Y:S06]  /*0270*/  @!P0 BRA `(.L_x_10) ;  /* 0x00000000005c8947 */ /* 0x000fec0003800000 */
[----:B------:R-:W-:Y:S02]  /*0280*/  FSETP.GTU.FTZ.AND P0, PT, |R0|, +INF , PT ;  /* 0x7f8000000000780b */ /* 0x000fe40003f1c200 */
[----:B------:R-:W-:-:S04]  /*0290*/  FSETP.GTU.FTZ.AND P1, PT, |R3|, +INF , PT ;  /* 0x7f8000000300780b */ /* 0x000fc80003f3c200 */
[----:B------:R-:W-:-:S13]  /*02a0*/  PLOP3.LUT P0, PT, P0, P1, PT, 0xf8, 0x8f ;  /* 0x00000000008f781c */ /* 0x000fda0000703f70 */
[----:B------:R-:W-:Y:S05]  /*02b0*/  @P0 BRA `(.L_x_11) ;  /* 0x00000004004c0947 */ /* 0x000fea0003800000 */
[----:B------:R-:W-:-:S13]  /*02c0*/  LOP3.LUT P0, RZ, R9, 0x7fffffff, R8, 0xc8, !PT ;  /* 0x7fffffff09ff7812 */ /* 0x000fda000780c808 */
[----:B------:R-:W-:Y:S05]  /*02d0*/  @!P0 BRA `(.L_x_12) ;  /* 0x00000004003c8947 */ /* 0x000fea0003800000 */
[C---:B------:R-:W-:Y:S02]  /*02e0*/  FSETP.NEU.FTZ.AND P2, PT, |R0|.reuse, +INF , PT ;  /* 0x7f8000000000780b */ /* 0x040fe40003f5d200 */
[----:B------:R-:W-:Y:S02]  /*02f0*/  FSETP.NEU.FTZ.AND P1, PT, |R3|, +INF , PT ;  /* 0x7f8000000300780b */ /* 0x000fe40003f3d200 */
[----:B------:R-:W-:-:S11]  /*0300*/  FSETP.NEU.FTZ.AND P0, PT, |R0|, +INF , PT ;  /* 0x7f8000000000780b */ /* 0x000fd60003f1d200 */
[----:B------:R-:W-:Y:S05]  /*0310*/  @!P1 BRA !P2, `(.L_x_12) ;  /* 0x00000004002c9947 */ /* 0x000fea0005000000 */
[----:B------:R-:W-:-:S04]  /*0320*/  LOP3.LUT P2, RZ, R8, 0x7fffffff, RZ, 0xc0, !PT ;  /* 0x7fffffff08ff7812 */ /* 0x000fc8000784c0ff */
[----:B------:R-:W-:-:S13]  /*0330*/  PLOP3.LUT P1, PT, P1, P2, PT, 0x2f, 0xf2 ;  /* 0x0000000000f2781c */ /* 0x000fda0000f24577 */
[----:B------:R-:W-:Y:S05]  /*0340*/  @P1 BRA `(.L_x_13) ;  /* 0x0000000400181947 */ /* 0x000fea0003800000 */
[----:B------:R-:W-:-:S04]  /*0350*/  LOP3.LUT P1, RZ, R9, 0x7fffffff, RZ, 0xc0, !PT ;  /* 0x7fffffff09ff7812 */ /* 0x000fc8000782c0ff */
[----:B------:R-:W-:-:S13]  /*0360*/  PLOP3.LUT P0, PT, P0, P1, PT, 0x2f, 0xf2 ;  /* 0x0000000000f2781c */ /* 0x000fda0000702577 */
[----:B------:R-:W-:Y:S05]  /*0370*/  @P0 BRA `(.L_x_14) ;  /* 0x0000000400000947 */ /* 0x000fea0003800000 */
[----:B------:R-:W-:Y:S02]  /*0380*/  ISETP.GE.AND P0, PT, R11, RZ, PT ;  /* 0x000000ff0b00720c */ /* 0x000fe40003f06270 */
[----:B------:R-:W-:-:S11]  /*0390*/  ISETP.GE.AND P1, PT, R12, RZ, PT ;  /* 0x000000ff0c00720c */ /* 0x000fd60003f26270 */
[----:B------:R-:W-:Y:S02]  /*03a0*/  @P0 IMAD.MOV.U32 R10, RZ, RZ, RZ ;  /* 0x000000ffff0a0224 */ /* 0x000fe400078e00ff */
[----:B------:R-:W-:Y:S01]  /*03b0*/  @!P0 FFMA R8, R0, 1.84467440737095516160e+19, RZ ;  /* 0x5f80000000088823 */ /* 0x000fe200000000ff */
[----:B------:R-:W-:Y:S02]  /*03c0*/  @!P0 IMAD.MOV.U32 R10, RZ, RZ, -0x40 ;  /* 0xffffffc0ff0a8424 */ /* 0x000fe400078e00ff */
[----:B------:R-:W-:Y:S02]  /*03d0*/  @!P1 FFMA R9, R3, 1.84467440737095516160e+19, RZ ;  /* 0x5f80000003099823 */ /* 0x000fe400000000ff */
[----:B------:R-:W-:-:S07]  /*03e0*/  @!P1 VIADD R10, R10, 0x40 ;  /* 0x000000400a0a9836 */ /* 0x000fce0000000000 */
.L_x_10:
[----:B------:R-:W-:Y:S01]  /*03f0*/  LEA R0, R7, 0xc0800000, 0x17 ;  /* 0xc080000007007811 */ /* 0x000fe200078eb8ff */
[----:B------:R-:W-:Y:S01]  /*0400*/  VIADD R6, R6, 0xffffff81 ;  /* 0xffffff8106067836 */ /* 0x000fe20000000000 */
[----:B------:R-:W-:Y:S03]  /*0410*/  BSSY.RECONVERGENT B2, `(.L_x_15) ;  /* 0x0000035000027945 */ /* 0x000fe60003800200 */
[----:B------:R-:W-:Y:S01]  /*0420*/  IMAD.IADD R9, R9, 0x1, -R0 ;  /* 0x0000000109097824 */ /* 0x000fe200078e0a00 */
[C---:B------:R-:W-:Y:S01]  /*0430*/  IADD3 R7, PT, PT, R6.reuse, 0x7f, -R7 ;  /* 0x0000007f06077810 */ /* 0x040fe20007ffe807 */
[----:B------:R-:W-:Y:S02]  /*0440*/  IMAD R0, R6, -0x800000, R8 ;  /* 0xff80000006007824 */ /* 0x000fe400078e0208 */
[----:B------:R-:W0:Y:S01]  /*0450*/  MUFU.RCP R3, R9 ;  /* 0x0000000900037308 */ /* 0x000e220000001000 */
[----:B------:R-:W-:Y:S01]  /*0460*/  FADD.FTZ R11, -R9, -RZ ;  /* 0x800000ff090b7221 */ /* 0x000fe20000010100 */
[----:B------:R-:W-:-:S03]  /*0470*/  IMAD.IADD R7, R7, 0x1, R10 ;  /* 0x0000000107077824 */ /* 0x000fc600078e020a */
[----:B0-----:R-:W-:-:S04]  /*0480*/  FFMA R12, R3, R11, 1 ;  /* 0x3f800000030c7423 */ /* 0x001fc8000000000b */
[----:B------:R-:W-:-:S04]  /*0490*/  FFMA R12, R3, R12, R3 ;  /* 0x0000000c030c7223 */ /* 0x000fc80000000003 */
[----:B------:R-:W-:-:S04]  /*04a0*/  FFMA R3, R0, R12, RZ ;  /* 0x0000000c00037223 */ /* 0x000fc800000000ff */
[----:B------:R-:W-:-:S04]  /*04b0*/  FFMA R8, R11, R3, R0 ;  /* 0x000000030b087223 */ /* 0x000fc80000000000 */
[----:B------:R-:W-:-:S04]  /*04c0*/  FFMA R13, R12, R8, R3 ;  /* 0x000000080c0d7223 */ /* 0x000fc80000000003 */
[----:B------:R-:W-:-:S04]  /*04d0*/  FFMA R8, R11, R13, R0 ;  /* 0x0000000d0b087223 */ /* 0x000fc80000000000 */
[----:B------:R-:W-:-:S05]  /*04e0*/  FFMA R0, R12, R8, R13 ;  /* 0x000000080c007223 */ /* 0x000fca000000000d */
[----:B------:R-:W-:-:S04]  /*04f0*/  SHF.R.U32.HI R3, RZ, 0x17, R0 ;  /* 0x00000017ff037819 */ /* 0x000fc80000011600 */
[----:B------:R-:W-:-:S05]  /*0500*/  LOP3.LUT R3, R3, 0xff, RZ, 0xc0, !PT ;  /* 0x000000ff03037812 */ /* 0x000fca00078ec0ff */
[----:B------:R-:W-:-:S04]  /*0510*/  IMAD.IADD R9, R3, 0x1, R7 ;  /* 0x0000000103097824 */ /* 0x000fc800078e0207 */
[----:B------:R-:W-:-:S05]  /*0520*/  VIADD R3, R9, 0xffffffff ;  /* 0xffffffff09037836 */ /* 0x000fca0000000000 */
[----:B------:R-:W-:-:S13]  /*0530*/  ISETP.GE.U32.AND P0, PT, R3, 0xfe, PT ;  /* 0x000000fe0300780c */ /* 0x000fda0003f06070 */
[----:B------:R-:W-:Y:S05]  /*0540*/  @!P0 BRA `(.L_x_16) ;  /* 0x0000000000808947 */ /* 0x000fea0003800000 */
[----:B------:R-:W-:-:S13]  /*0550*/  ISETP.GT.AND P0, PT, R9, 0xfe, PT ;  /* 0x000000fe0900780c */ /* 0x000fda0003f04270 */
[----:B------:R-:W-:Y:S05]  /*0560*/  @P0 BRA `(.L_x_17) ;  /* 0x00000000006c0947 */ /* 0x000fea0003800000 */
[----:B------:R-:W-:-:S13]  /*0570*/  ISETP.GE.AND P0, PT, R9, 0x1, PT ;  /* 0x000000010900780c */ /* 0x000fda0003f06270 */
[----:B------:R-:W-:Y:S05]  /*0580*/  @P0 BRA `(.L_x_18) ;  /* 0x0000000000740947 */ /* 0x000fea0003800000 */
[----:B------:R-:W-:Y:S02]  /*0590*/  ISETP.GE.AND P0, PT, R9, -0x18, PT ;  /* 0xffffffe80900780c */ /* 0x000fe40003f06270 */
[----:B------:R-:W-:-:S11]  /*05a0*/  LOP3.LUT R0, R0, 0x80000000, RZ, 0xc0, !PT ;  /* 0x8000000000007812 */ /* 0x000fd600078ec0ff */
[----:B------:R-:W-:Y:S05]  /*05b0*/  @!P0 BRA `(.L_x_18) ;  /* 0x0000000000688947 */ /* 0x000fea0003800000 */
[CCC-:B------:R-:W-:Y:S01]  /*05c0*/  FFMA.RZ R3, R12.reuse, R8.reuse, R13.reuse ;  /* 0x000000080c037223 */ /* 0x1c0fe2000000c00d */
[CCC-:B------:R-:W-:Y:S01]  /*05d0*/  FFMA.RM R6, R12.reuse, R8.reuse, R13.reuse ;  /* 0x000000080c067223 */ /* 0x1c0fe2000000400d */
[C---:B------:R-:W-:Y:S02]  /*05e0*/  ISETP.NE.AND P2, PT, R9.reuse, RZ, PT ;  /* 0x000000ff0900720c */ /* 0x040fe40003f45270 */
[----:B------:R-:W-:Y:S02]  /*05f0*/  ISETP.NE.AND P1, PT, R9, RZ, PT ;  /* 0x000000ff0900720c */ /* 0x000fe40003f25270 */
[----:B------:R-:W-:Y:S01]  /*0600*/  LOP3.LUT R7, R3, 0x7fffff, RZ, 0xc0, !PT ;  /* 0x007fffff03077812 */ /* 0x000fe200078ec0ff */
[----:B------:R-:W-:Y:S01]  /*0610*/  FFMA.RP R3, R12, R8, R13 ;  /* 0x000000080c037223 */ /* 0x000fe2000000800d */
[----:B------:R-:W-:Y:S02]  /*0620*/  VIADD R8, R9, 0x20 ;  /* 0x0000002009087836 */ /* 0x000fe40000000000 */
[----:B------:R-:W-:Y:S01]  /*0630*/  LOP3.LUT R7, R7, 0x800000, RZ, 0xfc, !PT ;  /* 0x0080000007077812 */ /* 0x000fe200078efcff */
[----:B------:R-:W-:Y:S01]  /*0640*/  IMAD.MOV R9, RZ, RZ, -R9 ;  /* 0x000000ffff097224 */ /* 0x000fe200078e0a09 */
[----:B------:R-:W-:-:S02]  /*0650*/  FSETP.NEU.FTZ.AND P0, PT, R3, R6, PT ;  /* 0x000000060300720b */ /* 0x000fc40003f1d000 */
[----:B------:R-:W-:Y:S02]  /*0660*/  SHF.L.U32 R8, R7, R8, RZ ;  /* 0x0000000807087219 */ /* 0x000fe400000006ff */
[----:B------:R-:W-:Y:S02]  /*0670*/  SEL R6, R9, RZ, P2 ;  /* 0x000000ff09067207 */ /* 0x000fe40001000000 */
[----:B------:R-:W-:Y:S02]  /*0680*/  ISETP.NE.AND P1, PT, R8, RZ, P1 ;  /* 0x000000ff0800720c */ /* 0x000fe40000f25270 */
[----:B------:R-:W-:Y:S02]  /*0690*/  SHF.R.U32.HI R6, RZ, R6, R7 ;  /* 0x00000006ff067219 */ /* 0x000fe40000011607 */
[----:B------:R-:W-:Y:S02]  /*06a0*/  PLOP3.LUT P0, PT, P0, P1, PT, 0xf8, 0x8f ;  /* 0x00000000008f781c */ /* 0x000fe40000703f70 */
[----:B------:R-:W-:-:S02]  /*06b0*/  SHF.R.U32.HI R8, RZ, 0x1, R6 ;  /* 0x00000001ff087819 */ /* 0x000fc40000011606 */
[----:B------:R-:W-:-:S04]  /*06c0*/  SEL R3, RZ, 0x1, !P0 ;  /* 0x00000001ff037807 */ /* 0x000fc80004000000 */
[----:B------:R-:W-:-:S04]  /*06d0*/  LOP3.LUT R3, R3, 0x1, R8, 0xf8, !PT ;  /* 0x0000000103037812 */ /* 0x000fc800078ef808 */
[----:B------:R-:W-:-:S05]  /*06e0*/  LOP3.LUT R3, R3, R6, RZ, 0xc0, !PT ;  /* 0x0000000603037212 */ /* 0x000fca00078ec0ff */
[----:B------:R-:W-:-:S05]  /*06f0*/  IMAD.IADD R3, R8, 0x1, R3 ;  /* 0x0000000108037824 */ /* 0x000fca00078e0203 */
[----:B------:R-:W-:Y:S01]  /*0700*/  LOP3.LUT R0, R3, R0, RZ, 0xfc, !PT ;  /* 0x0000000003007212 */ /* 0x000fe200078efcff */
[----:B------:R-:W-:Y:S06]  /*0710*/  BRA `(.L_x_18) ;  /* 0x0000000000107947 */ /* 0x000fec0003800000 */
.L_x_17:
[----:B------:R-:W-:-:S04]  /*0720*/  LOP3.LUT R0, R0, 0x80000000, RZ, 0xc0, !PT ;  /* 0x8000000000007812 */ /* 0x000fc800078ec0ff */
[----:B------:R-:W-:Y:S01]  /*0730*/  LOP3.LUT R0, R0, 0x7f800000, RZ, 0xfc, !PT ;  /* 0x7f80000000007812 */ /* 0x000fe200078efcff */
[----:B------:R-:W-:Y:S06]  /*0740*/  BRA `(.L_x_18) ;  /* 0x0000000000047947 */ /* 0x000fec0003800000 */
.L_x_16:
[----:B------:R-:W-:-:S07]  /*0750*/  IMAD R0, R7, 0x800000, R0 ;  /* 0x0080000007007824 */ /* 0x000fce00078e0200 */
.L_x_18:
[----:B------:R-:W-:Y:S05]  /*0760*/  BSYNC.RECONVERGENT B2 ;  /* 0x0000000000027941 */ /* 0x000fea0003800200 */
.L_x_15:
[----:B------:R-:W-:Y:S05]  /*0770*/  BRA `(.L_x_19) ;  /* 0x0000000000207947 */ /* 0x000fea0003800000 */
.L_x_14:
[----:B------:R-:W-:-:S04]  /*0780*/  LOP3.LUT R0, R9, 0x80000000, R8, 0x48, !PT ;  /* 0x8000000009007812 */ /* 0x000fc800078e4808 */
[----:B------:R-:W-:Y:S01]  /*0790*/  LOP3.LUT R0, R0, 0x7f800000, RZ, 0xfc, !PT ;  /* 0x7f80000000007812 */ /* 0x000fe200078efcff */
[----:B------:R-:W-:Y:S06]  /*07a0*/  BRA `(.L_x_19) ;  /* 0x0000000000147947 */ /* 0x000fec0003800000 */
.L_x_13:
[----:B------:R-:W-:Y:S01]  /*07b0*/  LOP3.LUT R0, R9, 0x80000000, R8, 0x48, !PT ;  /* 0x8000000009007812 */ /* 0x000fe200078e4808 */
[----:B------:R-:W-:Y:S06]  /*07c0*/  BRA `(.L_x_19) ;  /* 0x00000000000c7947 */ /* 0x000fec0003800000 */
.L_x_12:
[----:B------:R-:W0:Y:S01]  /*07d0*/  MUFU.RSQ R0, -QNAN ;  /* 0xffc0000000007908 */ /* 0x000e220000001400 */
[----:B------:R-:W-:Y:S05]  /*07e0*/  BRA `(.L_x_19) ;  /* 0x0000000000047947 */ /* 0x000fea0003800000 */
.L_x_11:
[----:B------:R-:W-:-:S07]  /*07f0*/  FADD.FTZ R0, R0, R3 ;  /* 0x0000000300007221 */ /* 0x000fce0000010000 */
.L_x_19:
[----:B------:R-:W-:Y:S05]  /*0800*/  BSYNC.RECONVERGENT B1 ;  /* 0x0000000000017941 */ /* 0x000fea0003800200 */
.L_x_9:
[----:B------:R-:W-:-:S04]  /*0810*/  IMAD.MOV.U32 R3, RZ, RZ, 0x0 ;  /* 0x00000000ff037424 */ /* 0x000fc800078e00ff */
[----:B0-----:R-:W-:Y:S05]  /*0820*/  RET.REL.NODEC R2 `(_Z23divideCentroidsByCountsPfS_Pi) ;  /* 0xfffffff402f47950 */ /* 0x001fea0003c3ffff */
.L_x_20:
        /* <DEDUP_REMOVED lines=13> */
.L_x_43:


//--------------------- .text._Z15updateCentroidsPfPiS_S0_ --------------------------
	.section	.text._Z15updateCentroidsPfPiS_S0_,"ax",@progbits
	.align	128
        .global         _Z15updateCentroidsPfPiS_S0_
        .type           _Z15updateCentroidsPfPiS_S0_,@function
        .size           _Z15updateCentroidsPfPiS_S0_,(.L_x_46 - _Z15updateCentroidsPfPiS_S0_)
        .other          _Z15updateCentroidsPfPiS_S0_,@"STO_CUDA_ENTRY STV_DEFAULT"
_Z15updateCentroidsPfPiS_S0_:
.text._Z15updateCentroidsPfPiS_S0_:
[----:B------:R-:W-:Y:S01]  /*0000*/  LDC R1, c[0x0][0x37c] ;  /* 0x0000df00ff017b82 */ /* 0x000fe20000000800 */
[----:B------:R-:W0:Y:S07]  /*0010*/  S2R R7, SR_TID.X ;  /* 0x0000000000077919 */ /* 0x000e2e0000002100 */
[----:B------:R-:W1:Y:S01]  /*0020*/  LDC.64 R2, c[0x0][0x388] ;  /* 0x0000e200ff027b82 */ /* 0x000e620000000a00 */
[----:B------:R-:W0:Y:S01]  /*0030*/  LDCU UR6, c[0x0][0x360] ;  /* 0x00006c00ff0677ac */ /* 0x000e220008000800 */
[----:B------:R-:W0:Y:S01]  /*0040*/  S2R R0, SR_CTAID.X ;  /* 0x0000000000007919 */ /* 0x000e220000002500 */
[----:B------:R-:W2:Y:S01]  /*0050*/  LDCU.64 UR4, c[0x0][0x358] ;  /* 0x00006b00ff0477ac */ /* 0x000ea20008000a00 */
[----:B0-----:R-:W-:-:S04]  /*0060*/  IMAD R7, R0, UR6, R7 ;  /* 0x0000000600077c24 */ /* 0x001fc8000f8e0207 */
[----:B-1----:R-:W-:-:S05]  /*0070*/  IMAD.WIDE R2, R7, 0x4, R2 ;  /* 0x0000000407027825 */ /* 0x002fca00078e0202 */
[----:B--2---:R-:W2:Y:S02]  /*0080*/  LDG.E R0, desc[UR4][R2.64] ;  /* 0x0000000402007981 */ /* 0x004ea4000c1e1900 */
[----:B--2---:R-:W-:-:S13]  /*0090*/  ISETP.GE.AND P0, PT, R0, RZ, PT ;  /* 0x000000ff0000720c */ /* 0x004fda0003f06270 */
[----:B------:R-:W-:Y:S05]  /*00a0*/  @!P0 EXIT ;  /* 0x000000000000894d */ /* 0x000fea0003800000 */
[----:B------:R-:W0:Y:S01]  /*00b0*/  LDC.64 R4, c[0x0][0x380] ;  /* 0x0000e000ff047b82 */ /* 0x000e220000000a00 */
[----:B------:R-:W-:-:S07]  /*00c0*/  SHF.L.U32 R7, R7, 0x4, RZ ;  /* 0x0000000407077819 */ /* 0x000fce00000006ff */
[----:B------:R-:W1:Y:S01]  /*00d0*/  LDC.64 R2, c[0x0][0x390] ;  /* 0x0000e400ff027b82 */ /* 0x000e620000000a00 */
[----:B0-----:R-:W-:-:S05]  /*00e0*/  IMAD.WIDE R4, R7, 0x4, R4 ;  /* 0x0000000407047825 */ /* 0x001fca00078e0204 */
[----:B------:R-:W2:Y:S01]  /*00f0*/  LDG.E R9, desc[UR4][R4.64] ;  /* 0x0000000404097981 */ /* 0x000ea2000c1e1900 */
[----:B------:R-:W-:-:S05]  /*0100*/  SHF.L.U32 R7, R0, 0x4, RZ ;  /* 0x0000000400077819 */ /* 0x000fca00000006ff */
[----:B-1----:R-:W-:-:S05]  /*0110*/  IMAD.WIDE.U32 R2, R7, 0x4, R2 ;  /* 0x0000000407027825 */ /* 0x002fca00078e0002 */
[----:B--2---:R0:W-:Y:S04]  /*0120*/  REDG.E.ADD.F32.FTZ.RN.STRONG.GPU desc[UR4][R2.64], R9 ;  /* 0x00000009020079a6 */ /* 0x0041e8000c12f304 */
[----:B------:R-:W2:Y:S04]  /*0130*/  LDG.E R7, desc[UR4][R4.64+0x4] ;  /* 0x0000040404077981 */ /* 0x000ea8000c1e1900 */
[----:B--2---:R1:W-:Y:S04]  /*0140*/  REDG.E.ADD.F32.FTZ.RN.STRONG.GPU desc[UR4][R2.64+0x4], R7 ;  /* 0x00000407020079a6 */ /* 0x0043e8000c12f304 */
[----:B------:R-:W2:Y:S04]  /*0150*/  LDG.E R11, desc[UR4][R4.64+0x8] ;  /* 0x00000804040b7981 */ /* 0x000ea8000c1e1900 */
[----:B--2---:R2:W-:Y:S04]  /*0160*/  REDG.E.ADD.F32.FTZ.RN.STRONG.GPU desc[UR4][R2.64+0x8], R11 ;  /* 0x0000080b020079a6 */ /* 0x0045e8000c12f304 */
[----:B------:R-:W3:Y:S04]  /*0170*/  LDG.E R13, desc[UR4][R4.64+0xc] ;  /* 0x00000c04040d7981 */ /* 0x000ee8000c1e1900 */
[----:B---3--:R-:W-:Y:S04]  /*0180*/  REDG.E.ADD.F32.FTZ.RN.STRONG.GPU desc[UR4][R2.64+0xc], R13 ;  /* 0x00000c0d020079a6 */ /* 0x008fe8000c12f304 */
[----:B------:R-:W3:Y:S04]  /*0190*/  LDG.E R15, desc[UR4][R4.64+0x10] ;  /* 0x00001004040f7981 */ /* 0x000ee8000c1e1900 */
[----:B---3--:R-:W-:Y:S04]  /*01a0*/  REDG.E.ADD.F32.FTZ.RN.STRONG.GPU desc[UR4][R2.64+0x10], R15 ;  /* 0x0000100f020079a6 */ /* 0x008fe8000c12f304 */
[----:B------:R-:W3:Y:S04]  /*01b0*/  LDG.E R17, desc[UR4][R4.64+0x14] ;  /* 0x0000140404117981 */ /* 0x000ee8000c1e1900 */
[----:B---3--:R-:W-:Y:S04]  /*01c0*/  REDG.E.ADD.F32.FTZ.RN.STRONG.GPU desc[UR4][R2.64+0x14], R17 ;  /* 0x00001411020079a6 */ /* 0x008fe8000c12f304 */
[----:B0-----:R-:W3:Y:S04]  /*01d0*/  LDG.E R9, desc[UR4][R4.64+0x18] ;  /* 0x0000180404097981 */ /* 0x001ee8000c1e1900 */
[----:B---3--:R-:W-:Y:S04]  /*01e0*/  REDG.E.ADD.F32.FTZ.RN.STRONG.GPU desc[UR4][R2.64+0x18], R9 ;  /* 0x00001809020079a6 */ /* 0x008fe8000c12f304 */
[----:B-1----:R-:W3:Y:S04]  /*01f0*/  LDG.E R7, desc[UR4][R4.64+0x1c] ;  /* 0x00001c0404077981 */ /* 0x002ee8000c1e1900 */
[----:B---3--:R0:W-:Y:S04]  /*0200*/  REDG.E.ADD.F32.FTZ.RN.STRONG.GPU desc[UR4][R2.64+0x1c], R7 ;  /* 0x00001c07020079a6 */ /* 0x0081e8000c12f304 */
[----:B--2---:R-:W2:Y:S01]  /*0210*/  LDG.E R11, desc[UR4][R4.64+0x20] ;  /* 0x00002004040b7981 */ /* 0x004ea2000c1e1900 */
[----:B0-----:R-:W0:Y:S03]  /*0220*/  LDC.64 R6, c[0x0][0x398] ;  /* 0x0000e600ff067b82 */ /* 0x001e260000000a00 */
[----:B--2---:R1:W-:Y:S04]  /*0230*/  REDG.E.ADD.F32.FTZ.RN.STRONG.GPU desc[UR4][R2.64+0x20], R11 ;  /* 0x0000200b020079a6 */ /* 0x0043e8000c12f304 */
[----:B------:R-:W2:Y:S04]  /*0240*/  LDG.E R13, desc[UR4][R4.64+0x24] ;  /* 0x00002404040d7981 */ /* 0x000ea8000c1e1900 */
[----:B--2---:R-:W-:Y:S04]  /*0250*/  REDG.E.ADD.F32.FTZ.RN.STRONG.GPU desc[UR4][R2.64+0x24], R13 ;  /* 0x0000240d020079a6 */ /* 0x004fe8000c12f304 */
        /* <DEDUP_REMOVED lines=8> */
[----:B-1----:R-:W3:Y:S01]  /*02e0*/  LDG.E R11, desc[UR4][R4.64+0x38] ;  /* 0x00003804040b7981 */ /* 0x002ee2000c1e1900 */
[----:B--2---:R-:W-:-:S02]  /*02f0*/  HFMA2 R15, -RZ, RZ, 0, 5.9604644775390625e-08 ;  /* 0x00000001ff0f7431 */ /* 0x004fc400000001ff */
[----:B0-----:R-:W-:Y:S01]  /*0300*/  IMAD.WIDE.U32 R6, R0, 0x4, R6 ;  /* 0x0000000400067825 */ /* 0x001fe200078e0006 */
[----:B---3--:R-:W-:Y:S04]  /*0310*/  REDG.E.ADD.F32.FTZ.RN.STRONG.GPU desc[UR4][R2.64+0x38], R11 ;  /* 0x0000380b020079a6 */ /* 0x008fe8000c12f304 */
[----:B------:R-:W2:Y:S04]  /*0320*/  LDG.E R13, desc[UR4][R4.64+0x3c] ;  /* 0x00003c04040d7981 */ /* 0x000ea8000c1e1900 */
[----:B--2---:R-:W-:Y:S04]  /*0330*/  REDG.E.ADD.F32.FTZ.RN.STRONG.GPU desc[UR4][R2.64+0x3c], R13 ;  /* 0x00003c0d020079a6 */ /* 0x004fe8000c12f304 */
[----:B------:R-:W-:Y:S01]  /*0340*/  REDG.E.ADD.STRONG.GPU desc[UR4][R6.64], R15 ;  /* 0x0000000f0600798e */ /* 0x000fe2000c12e104 */
[----:B------:R-:W-:Y:S05]  /*0350*/  EXIT ;  /* 0x000000000000794d */ /* 0x000fea0003800000 */
.L_x_21:
        /* <DEDUP_REMOVED lines=10> */
.L_x_46:


//--------------------- .text._Z23single_kernel_optimisedPfS_PiP17curandStateXORWOWi --------------------------
	.section	.text._Z23single_kernel_optimisedPfS_PiP17curandStateXORWOWi,"ax",@progbits
	.align	128
        .global         _Z23single_kernel_optimisedPfS_PiP17curandStateXORWOWi
        .type           _Z23single_kernel_optimisedPfS_PiP17curandStateXORWOWi,@function
        .size           _Z23single_kernel_optimisedPfS_PiP17curandStateXORWOWi,(.L_x_47 - _Z23single_kernel_optimisedPfS_PiP17curandStateXORWOWi)
        .other          _Z23single_kernel_optimisedPfS_PiP17curandStateXORWOWi,@"STO_CUDA_ENTRY STV_DEFAULT"
_Z23single_kernel_optimisedPfS_PiP17curandStateXORWOWi:
.text._Z23single_kernel_optimisedPfS_PiP17curandStateXORWOWi:
[----:B------:R-:W-:Y:S01]  /*0000*/  LDC R1, c[0x0][0x37c] ;  /* 0x0000df00ff017b82 */ /* 0x000fe20000000800 */
[----:B------:R-:W0:Y:S07]  /*0010*/  S2R R0, SR_TID.X ;  /* 0x0000000000007919 */ /* 0x000e2e0000002100 */
[----:B------:R-:W1:Y:S01]  /*0020*/  S2UR UR8, SR_CgaCtaId ;  /* 0x00000000000879c3 */ /* 0x000e620000008800 */
[----:B------:R-:W-:Y:S01]  /*0030*/  UMOV UR7, 0x400 ;  /* 0x0000040000077882 */ /* 0x000fe20000000000 */
[----:B------:R-:W2:Y:S01]  /*0040*/  LDCU.64 UR10, c[0x0][0x358] ;  /* 0x00006b00ff0a77ac */ /* 0x000ea20008000a00 */
[----:B------:R-:W-:Y:S01]  /*0050*/  BSSY.RECONVERGENT B0, `(.L_x_22) ;  /* 0x0000038000007945 */ /* 0x000fe20003800200 */
[----:B-1----:R-:W-:Y:S01]  /*0060*/  ULEA UR9, UR8, UR7, 0x18 ;  /* 0x0000000708097291 */ /* 0x002fe2000f8ec0ff */
[----:B0-----:R-:W-:-:S13]  /*0070*/  ISETP.NE.AND P2, PT, R0, RZ, PT ;  /* 0x000000ff0000720c */ /* 0x001fda0003f45270 */
[----:B--2---:R-:W-:Y:S05]  /*0080*/  @P2 BRA `(.L_x_23) ;  /* 0x0000000000d02947 */ /* 0x004fea0003800000 */
[----:B------:R-:W0:Y:S01]  /*0090*/  S2R R3, SR_CTAID.Y ;  /* 0x0000000000037919 */ /* 0x000e220000002600 */
[----:B------:R-:W0:Y:S01]  /*00a0*/  LDC.64 R4, c[0x0][0x398] ;  /* 0x0000e600ff047b82 */ /* 0x000e220000000a00 */
[----:B------:R-:W1:Y:S01]  /*00b0*/  LDCU UR5, c[0x0][0x3a0] ;  /* 0x00007400ff0577ac */ /* 0x000e620008000800 */
[----:B0-----:R-:W-:-:S05]  /*00c0*/  IMAD.WIDE.U32 R4, R3, 0x30, R4 ;  /* 0x0000003003047825 */ /* 0x001fca00078e0004 */
[----:B------:R-:W2:Y:S04]  /*00d0*/  LDG.E.64 R14, desc[UR10][R4.64] ;  /* 0x0000000a040e7981 */ /* 0x000ea8000c1e1b00 */
[----:B------:R-:W3:Y:S04]  /*00e0*/  LDG.E.64 R10, desc[UR10][R4.64+0x10] ;  /* 0x0000100a040a7981 */ /* 0x000ee8000c1e1b00 */
[----:B------:R-:W4:Y:S04]  /*00f0*/  LDG.E.64 R12, desc[UR10][R4.64+0x8] ;  /* 0x0000080a040c7981 */ /* 0x000f28000c1e1b00 */
[----:B------:R-:W5:Y:S04]  /*0100*/  LDG.E.64 R6, desc[UR10][R4.64+0x18] ;  /* 0x0000180a04067981 */ /* 0x000f68000c1e1b00 */
[----:B------:R-:W4:Y:S04]  /*0110*/  LDG.E R17, desc[UR10][R4.64+0x20] ;  /* 0x0000200a04117981 */ /* 0x000f28000c1e1900 */
[----:B------:R-:W4:Y:S01]  /*0120*/  LDG.E.64 R2, desc[UR10][R4.64+0x28] ;  /* 0x0000280a04027981 */ /* 0x000f22000c1e1b00 */
[----:B-1----:R-:W-:Y:S01]  /*0130*/  USHF.R.S32.HI UR4, URZ, 0x1f, UR5 ;  /* 0x0000001fff047899 */ /* 0x002fe20008011405 */
[----:B------:R-:W0:Y:S03]  /*0140*/  S2UR UR6, SR_CgaCtaId ;  /* 0x00000000000679c3 */ /* 0x000e260000008800 */
[----:B------:R-:W-:-:S03]  /*0150*/  ULEA.HI UR4, UR4, UR5, URZ, 0x4 ;  /* 0x0000000504047291 */ /* 0x000fc6000f8f20ff */
[----:B------:R-:W-:Y:S01]  /*0160*/  UMOV UR5, 0x400 ;  /* 0x0000040000057882 */ /* 0x000fe20000000000 */
[----:B------:R-:W-:-:S06]  /*0170*/  USHF.R.S32.HI UR4, URZ, 0x4, UR4 ;  /* 0x00000004ff047899 */ /* 0x000fcc0008011404 */
[----:B------:R-:W-:Y:S01]  /*0180*/  IMAD R19, RZ, RZ, -UR4 ;  /* 0x80000004ff137e24 */ /* 0x000fe2000f8e02ff */
[----:B------:R-:W-:Y:S02]  /*0190*/  ISETP.NE.U32.AND P1, PT, RZ, UR4, PT ;  /* 0x00000004ff007c0c */ /* 0x000fe4000bf25070 */
[----:B------:R-:W1:Y:S01]  /*01a0*/  I2F.U32.RP R18, UR4 ;  /* 0x0000000400127d06 */ /* 0x000e620008209000 */
[----:B0-----:R-:W-:-:S07]  /*01b0*/  ULEA UR5, UR6, UR5, 0x18 ;  /* 0x0000000506057291 */ /* 0x001fce000f8ec0ff */
[----:B-1----:R-:W0:Y:S02]  /*01c0*/  MUFU.RCP R18, R18 ;  /* 0x0000001200127308 */ /* 0x002e240000001000 */
[----:B0-----:R-:W-:-:S06]  /*01d0*/  VIADD R9, R18, 0xffffffe ;  /* 0x0ffffffe12097836 */ /* 0x001fcc0000000000 */
[----:B------:R-:W0:Y:S02]  /*01e0*/  F2I.FTZ.U32.TRUNC.NTZ R9, R9 ;  /* 0x0000000900097305 */ /* 0x000e24000021f000 */
[----:B0-----:R-:W-:Y:S01]  /*01f0*/  IMAD R19, R19, R9, RZ ;  /* 0x0000000913137224 */ /* 0x001fe200078e02ff */
[----:B--2---:R-:W-:Y:S01]  /*0200*/  SHF.R.U32.HI R8, RZ, 0x2, R15 ;  /* 0x00000002ff087819 */ /* 0x004fe2000001160f */
[----:B------:R-:W-:-:S03]  /*0210*/  VIADD R18, R14, 0x587c5 ;  /* 0x000587c50e127836 */ /* 0x000fc60000000000 */
[----:B------:R-:W-:Y:S01]  /*0220*/  LOP3.LUT R8, R8, R15, RZ, 0x3c, !PT ;  /* 0x0000000f08087212 */ /* 0x000fe200078e3cff */
[C---:B---3--:R-:W-:Y:S02]  /*0230*/  IMAD.SHL.U32 R16, R11.reuse, 0x10, RZ ;  /* 0x000000100b107824 */ /* 0x048fe400078e00ff */
[----:B------:R-:W-:Y:S02]  /*0240*/  IMAD.MOV.U32 R21, RZ, RZ, R10 ;  /* 0x000000ffff157224 */ /* 0x000fe400078e000a */
[----:B------:R-:W-:Y:S02]  /*0250*/  IMAD.SHL.U32 R15, R8, 0x2, RZ ;  /* 0x00000002080f7824 */ /* 0x000fe400078e00ff */
[----:B------:R-:W-:Y:S01]  /*0260*/  IMAD.MOV.U32 R14, RZ, RZ, R11 ;  /* 0x000000ffff0e7224 */ /* 0x000fe200078e000b */
[----:B-----5:R0:W-:Y:S01]  /*0270*/  STG.E.64 desc[UR10][R4.64+0x18], R6 ;  /* 0x0000180604007986 */ /* 0x0201e2000c101b0a */
[----:B----4-:R-:W-:Y:S01]  /*0280*/  IMAD.MOV.U32 R20, RZ, RZ, R13 ;  /* 0x000000ffff147224 */ /* 0x010fe200078e000d */
[----:B------:R-:W-:-:S02]  /*0290*/  LOP3.LUT R15, R11, R16, R15, 0x96, !PT ;  /* 0x000000100b0f7212 */ /* 0x000fc400078e960f */
[----:B------:R0:W-:Y:S02]  /*02a0*/  STG.E desc[UR10][R4.64+0x20], R17 ;  /* 0x0000201104007986 */ /* 0x0001e4000c10190a */
[----:B------:R-:W-:Y:S01]  /*02b0*/  LOP3.LUT R15, R15, R8, RZ, 0x3c, !PT ;  /* 0x000000080f0f7212 */ /* 0x000fe200078e3cff */
[----:B------:R-:W-:Y:S01]  /*02c0*/  IMAD.MOV.U32 R8, RZ, RZ, RZ ;  /* 0x000000ffff087224 */ /* 0x000fe200078e00ff */
[----:B------:R0:W-:Y:S03]  /*02d0*/  STG.E.64 desc[UR10][R4.64+0x8], R20 ;  /* 0x0000081404007986 */ /* 0x0001e6000c101b0a */
[----:B------:R-:W-:Y:S01]  /*02e0*/  IMAD.HI.U32 R9, R9, R19, R8 ;  /* 0x0000001309097227 */ /* 0x000fe200078e0008 */
[----:B------:R0:W-:Y:S03]  /*02f0*/  STG.E.64 desc[UR10][R4.64+0x10], R14 ;  /* 0x0000100e04007986 */ /* 0x0001e6000c101b0a */
[----:B------:R-:W-:Y:S01]  /*0300*/  IMAD.IADD R8, R15, 0x1, R18 ;  /* 0x000000010f087824 */ /* 0x000fe200078e0212 */
[----:B------:R0:W-:Y:S01]  /*0310*/  STG.E.64 desc[UR10][R4.64+0x28], R2 ;  /* 0x0000280204007986 */ /* 0x0001e2000c101b0a */
[----:B------:R-:W-:-:S02]  /*0320*/  IMAD.MOV.U32 R19, RZ, RZ, R12 ;  /* 0x000000ffff137224 */ /* 0x000fc400078e000c */
[----:B------:R-:W-:-:S03]  /*0330*/  IMAD.HI.U32 R9, R9, R8, RZ ;  /* 0x0000000809097227 */ /* 0x000fc600078e00ff */
[----:B------:R0:W-:Y:S01]  /*0340*/  STG.E.64 desc[UR10][R4.64], R18 ;  /* 0x0000001204007986 */ /* 0x0001e2000c101b0a */
[----:B------:R-:W-:-:S04]  /*0350*/  IMAD.MOV R9, RZ, RZ, -R9 ;  /* 0x000000ffff097224 */ /* 0x000fc800078e0a09 */
[----:B------:R-:W-:-:S05]  /*0360*/  IMAD R8, R9, UR4, R8 ;  /* 0x0000000409087c24 */ /* 0x000fca000f8e0208 */
[----:B------:R-:W-:-:S13]  /*0370*/  ISETP.GE.U32.AND P0, PT, R8, UR4, PT ;  /* 0x0000000408007c0c */ /* 0x000fda000bf06070 */
[----:B------:R-:W-:-:S05]  /*0380*/  @P0 VIADD R8, R8, -UR4 ;  /* 0x8000000408080c36 */ /* 0x000fca0008000000 */
[----:B------:R-:W-:-:S13]  /*0390*/  ISETP.GE.U32.AND P0, PT, R8, UR4, PT ;  /* 0x0000000408007c0c */ /* 0x000fda000bf06070 */
[----:B------:R-:W-:Y:S01]  /*03a0*/  @P0 VIADD R8, R8, -UR4 ;  /* 0x8000000408080c36 */ /* 0x000fe20008000000 */
[----:B------:R-:W-:-:S05]  /*03b0*/  @!P1 LOP3.LUT R8, RZ, UR4, RZ, 0x33, !PT ;  /* 0x00000004ff089c12 */ /* 0x000fca000f8e33ff */
[----:B------:R0:W-:Y:S02]  /*03c0*/  STS [UR5+0xc00], R8 ;  /* 0x000c0008ff007988 */ /* 0x0001e40008000805 */
.L_x_23:
[----:B------:R-:W-:Y:S05]  /*03d0*/  BSYNC.RECONVERGENT B0 ;  /* 0x0000000000007941 */ /* 0x000fea0003800200 */
.L_x_22:
[----:B------:R-:W-:Y:S06]  /*03e0*/  BAR.SYNC.DEFER_BLOCKING 0x0 ;  /* 0x0000000000007b1d */ /* 0x000fec0000010000 */
[----:B------:R-:W1:Y:S02]  /*03f0*/  LDCU UR4, c[0x0][0x364] ;  /* 0x00006c80ff0477ac */ /* 0x000e640008000800 */
[----:B0-----:R-:W0:Y:S01]  /*0400*/  LDC.64 R8, c[0x0][0x380] ;  /* 0x0000e000ff087b82 */ /* 0x001e220000000a00 */
[----:B------:R-:W1:Y:S07]  /*0410*/  S2R R3, SR_TID.Y ;  /* 0x0000000000037919 */ /* 0x000e6e0000002200 */
[----:B------:R-:W2:Y:S01]  /*0420*/  LDC.64 R10, c[0x0][0x388] ;  /* 0x0000e200ff0a7b82 */ /* 0x000ea20000000a00 */
[----:B------:R-:W1:Y:S02]  /*0430*/  LDS R2, [UR9+0xc00] ;  /* 0x000c0009ff027984 */ /* 0x000e640008000800 */
[----:B-1----:R-:W-:-:S04]  /*0440*/  IMAD R5, R2, UR4, R3 ;  /* 0x0000000402057c24 */ /* 0x002fc8000f8e0203 */
[----:B------:R-:W-:-:S04]  /*0450*/  IMAD R7, R5, 0x10, R0 ;  /* 0x0000001005077824 */ /* 0x000fc800078e0200 */
[----:B0-----:R-:W-:-:S05]  /*0460*/  IMAD.WIDE R8, R7, 0x4, R8 ;  /* 0x0000000407087825 */ /* 0x001fca00078e0208 */
[----:B------:R-:W3:Y:S01]  /*0470*/  LDG.E R6, desc[UR10][R8.64] ;  /* 0x0000000a08067981 */ /* 0x000ee2000c1e1900 */
[----:B------:R-:W-:-:S04]  /*0480*/  IMAD R7, R3, 0x10, R0 ;  /* 0x0000001003077824 */ /* 0x000fc800078e0200 */
[----:B--2---:R-:W-:-:S05]  /*0490*/  IMAD.WIDE.U32 R10, R7, 0x4, R10 ;  /* 0x00000004070a7825 */ /* 0x004fca00078e000a */
[----:B------:R-:W2:Y:S01]  /*04a0*/  LDG.E R2, desc[UR10][R10.64] ;  /* 0x0000000a0a027981 */ /* 0x000ea2000c1e1900 */
[----:B------:R-:W-:Y:S01]  /*04b0*/  UIADD3 UR4, UPT, UPT, UR7, 0x200, URZ ;  /* 0x0000020007047890 */ /* 0x000fe2000fffe0ff */
[----:B------:R-:W-:Y:S01]  /*04c0*/  BSSY.RECONVERGENT B0, `(.L_x_24) ;  /* 0x000007d000007945 */ /* 0x000fe20003800200 */
[----:B------:R-:W-:Y:S02]  /*04d0*/  UIADD3 UR5, UPT, UPT, UR7, 0x400, URZ ;  /* 0x0000040007057890 */ /* 0x000fe4000fffe0ff */
[----:B------:R-:W-:Y:S02]  /*04e0*/  ULEA UR4, UR8, UR4, 0x18 ;  /* 0x0000000408047291 */ /* 0x000fe4000f8ec0ff */
[----:B------:R-:W-:Y:S02]  /*04f0*/  ULEA UR5, UR8, UR5, 0x18 ;  /* 0x0000000508057291 */ /* 0x000fe4000f8ec0ff */
[----:B------:R-:W-:-:S04]  /*0500*/  UIADD3 UR6, UPT, UPT, UR7, 0x600, URZ ;  /* 0x0000060007067890 */ /* 0x000fc8000fffe0ff */
[----:B------:R-:W-:Y:S01]  /*0510*/  ULEA UR6, UR8, UR6, 0x18 ;  /* 0x0000000608067291 */ /* 0x000fe2000f8ec0ff */
[----:B---3--:R-:W-:-:S05]  /*0520*/  F2FP.F16.F32.PACK_AB R6, RZ, R6 ;  /* 0x00000006ff06723e */ /* 0x008fca00000000ff */
[----:B------:R-:W-:-:S05]  /*0530*/  HMUL2 R7, R6.H0_H0, R6.H0_H0 ;  /* 0x2000000606077232 */ /* 0x000fca0000000800 */
[----:B------:R-:W0:Y:S01]  /*0540*/  SHFL.DOWN PT, R12, R7, 0x1, 0x1f ;  /* 0x08201f00070c7f89 */ /* 0x000e2200000e0000 */
[----:B--2---:R-:W-:-:S03]  /*0550*/  F2FP.F16.F32.PACK_AB R2, RZ, R2 ;  /* 0x00000002ff02723e */ /* 0x004fc600000000ff */
[----:B------:R-:W1:Y:S02]  /*0560*/  SHFL.DOWN PT, R17, R7, 0x2, 0x1f ;  /* 0x08401f0007117f89 */ /* 0x000e6400000e0000 */
[----:B------:R-:W-:Y:S02]  /*0570*/  HMUL2 R4, R2.H0_H0, R2.H0_H0 ;  /* 0x2000000202047232 */ /* 0x000fe40000000800 */
[----:B------:R-:W2:Y:S04]  /*0580*/  SHFL.DOWN PT, R19, R7, 0x3, 0x1f ;  /* 0x08601f0007137f89 */ /* 0x000ea800000e0000 */
[----:B------:R-:W3:Y:S04]  /*0590*/  SHFL.DOWN PT, R21, R7, 0x4, 0x1f ;  /* 0x08801f0007157f89 */ /* 0x000ee800000e0000 */
[----:B------:R-:W4:Y:S04]  /*05a0*/  SHFL.DOWN PT, R29, R7, 0x5, 0x1f ;  /* 0x08a01f00071d7f89 */ /* 0x000f2800000e0000 */
[----:B------:R-:W5:Y:S01]  /*05b0*/  SHFL.DOWN PT, R9, R7, 0x6, 0x1f ;  /* 0x08c01f0007097f89 */ /* 0x000f6200000e0000 */
[----:B0-----:R-:W-:-:S03]  /*05c0*/  HADD2 R12, R7.H0_H0, R12.H0_H0 ;  /* 0x2000000c070c7230 */ /* 0x001fc60000000800 */
[----:B------:R-:W0:Y:S01]  /*05d0*/  SHFL.DOWN PT, R13, R7, 0x7, 0x1f ;  /* 0x08e01f00070d7f89 */ /* 0x000e2200000e0000 */
[----:B-1----:R-:W-:-:S03]  /*05e0*/  HADD2 R12, R12.H0_H0, R17.H0_H0 ;  /* 0x200000110c0c7230 */ /* 0x002fc60000000800 */
[----:B------:R-:W1:Y:S01]  /*05f0*/  SHFL.DOWN PT, R11, R4, 0x1, 0x1f ;  /* 0x08201f00040b7f89 */ /* 0x000e6200000e0000 */
[----:B--2---:R-:W-:-:S03]  /*0600*/  HADD2 R12, R12.H0_H0, R19.H0_H0 ;  /* 0x200000130c0c7230 */ /* 0x004fc60000000800 */
[----:B------:R-:W2:Y:S01]  /*0610*/  SHFL.DOWN PT, R27, R7, 0x8, 0x1f ;  /* 0x09001f00071b7f89 */ /* 0x000ea200000e0000 */
[----:B---3--:R-:W-:-:S03]  /*0620*/  HADD2 R12, R12.H0_H0, R21.H0_H0 ;  /* 0x200000150c0c7230 */ /* 0x008fc60000000800 */
[----:B------:R-:W3:Y:S01]  /*0630*/  SHFL.DOWN PT, R15, R4, 0x2, 0x1f ;  /* 0x08401f00040f7f89 */ /* 0x000ee200000e0000 */
[----:B----4-:R-:W-:-:S03]  /*0640*/  HADD2 R12, R12.H0_H0, R29.H0_H0 ;  /* 0x2000001d0c0c7230 */ /* 0x010fc60000000800 */
[----:B------:R-:W4:Y:S01]  /*0650*/  SHFL.DOWN PT, R25, R7, 0x9, 0x1f ;  /* 0x09201f0007197f89 */ /* 0x000f2200000e0000 */
[----:B-----5:R-:W-:-:S03]  /*0660*/  HADD2 R12, R12.H0_H0, R9.H0_H0 ;  /* 0x200000090c0c7230 */ /* 0x020fc60000000800 */
[----:B------:R-:W5:Y:S04]  /*0670*/  SHFL.DOWN PT, R17, R4, 0x3, 0x1f ;  /* 0x08601f0004117f89 */ /* 0x000f6800000e0000 */
        /* <DEDUP_REMOVED lines=12> */
[----:B------:R-:W5:Y:S01]  /*0740*/  SHFL.DOWN PT, R13, R7, 0xd, 0x1f ;  /* 0x09a01f00070d7f89 */ /* 0x000f6200000e0000 */
[----:B------:R-:W-:-:S03]  /*0750*/  HADD2 R12, R12.H0_H0, R21.H0_H0 ;  /* 0x200000150c0c7230 */ /* 0x000fc60000000800 */
[----:B------:R-:W5:Y:S01]  /*0760*/  SHFL.DOWN PT, R11, R4, 0x7, 0x1f ;  /* 0x08e01f00040b7f89 */ /* 0x000f6200000e0000 */
[----:B0-----:R-:W-:-:S03]  /*0770*/  HADD2 R10, R10.H0_H0, R19.H0_H0 ;  /* 0x200000130a0a7230 */ /* 0x001fc60000000800 */
[----:B------:R-:W0:Y:S01]  /*0780*/  SHFL.DOWN PT, R15, R4, 0x8, 0x1f ;  /* 0x09001f00040f7f89 */ /* 0x000e2200000e0000 */
[----:B-1----:R-:W-:-:S03]  /*0790*/  HADD2 R12, R12.H0_H0, R29.H0_H0 ;  /* 0x2000001d0c0c7230 */ /* 0x002fc60000000800 */
[----:B------:R-:W1:Y:S01]  /*07a0*/  SHFL.DOWN PT, R25, R4, 0x9, 0x1f ;  /* 0x09201f0004197f89 */ /* 0x000e6200000e0000 */
[----:B--2---:R-:W-:Y:S01]  /*07b0*/  HADD2 R10, R10.H0_H0, R23.H0_H0 ;  /* 0x200000170a0a7230 */ /* 0x004fe20000000800 */
[----:B------:R-:W-:Y:S02]  /*07c0*/  LEA R23, R3, UR9, 0x5 ;  /* 0x0000000903177c11 */ /* 0x000fe4000f8e28ff */
[----:B------:R-:W2:Y:S01]  /*07d0*/  SHFL.DOWN PT, R17, R7, 0xe, 0x1f ;  /* 0x09c01f0007117f89 */ /* 0x000ea200000e0000 */
[----:B---3--:R-:W-:Y:S02]  /*07e0*/  HADD2 R9, R12.H0_H0, R9.H0_H0 ;  /* 0x200000090c097230 */ /* 0x008fe40000000800 */
[----:B------:R-:W-:Y:S01]  /*07f0*/  IMAD R23, R0, 0x2, R23 ;  /* 0x0000000200177824 */ /* 0x000fe200078e0217 */
[----:B------:R-:W3:Y:S01]  /*0800*/  SHFL.DOWN PT, R19, R4, 0xa, 0x1f ;  /* 0x09401f0004137f89 */ /* 0x000ee200000e0000 */
[----:B----4-:R-:W-:-:S03]  /*0810*/  HADD2 R8, R10.H0_H0, R8.H0_H0 ;  /* 0x200000080a087230 */ /* 0x010fc60000000800 */
[----:B------:R-:W4:Y:S01]  /*0820*/  SHFL.DOWN PT, R27, R7, 0xf, 0x1f ;  /* 0x09e01f00071b7f89 */ /* 0x000f2200000e0000 */
[----:B-----5:R-:W-:-:S03]  /*0830*/  HADD2 R9, R9.H0_H0, R13.H0_H0 ;  /* 0x2000000d09097230 */ /* 0x020fc60000000800 */
[----:B------:R-:W5:Y:S01]  /*0840*/  SHFL.DOWN PT, R21, R4, 0xb, 0x1f ;  /* 0x09601f0004157f89 */ /* 0x000f6200000e0000 */
[----:B------:R-:W-:-:S03]  /*0850*/  HADD2 R8, R8.H0_H0, R11.H0_H0 ;  /* 0x2000000b08087230 */ /* 0x000fc60000000800 */
[----:B------:R-:W5:Y:S01]  /*0860*/  SHFL.DOWN PT, R12, R4, 0xc, 0x1f ;  /* 0x09801f00040c7f89 */ /* 0x000f6200000e0000 */
[----:B0-----:R-:W-:Y:S01]  /*0870*/  HADD2 R8, R8.H0_H0, R15.H0_H0 ;  /* 0x2000000f08087230 */ /* 0x001fe20000000800 */
[C---:B------:R-:W-:Y:S02]  /*0880*/  LEA R15, R3.reuse, UR4, 0x5 ;  /* 0x00000004030f7c11 */ /* 0x040fe4000f8e28ff */
[----:B------:R-:W0:Y:S01]  /*0890*/  SHFL.DOWN PT, R13, R4, 0xd, 0x1f ;  /* 0x09a01f00040d7f89 */ /* 0x000e2200000e0000 */
[----:B-1----:R-:W-:Y:S02]  /*08a0*/  HADD2 R8, R8.H0_H0, R25.H0_H0 ;  /* 0x2000001908087230 */ /* 0x002fe40000000800 */
[----:B--2---:R-:W-:Y:S01]  /*08b0*/  HADD2 R9, R9.H0_H0, R17.H0_H0 ;  /* 0x2000001109097230 */ /* 0x004fe20000000800 */
[----:B------:R1:W-:Y:S01]  /*08c0*/  STS.U16 [R23], R6 ;  /* 0x0000000617007388 */ /* 0x0003e20000000400 */
[----:B------:R-:W-:Y:S01]  /*08d0*/  LEA R17, R3, UR5, 0x5 ;  /* 0x0000000503117c11 */ /* 0x000fe2000f8e28ff */
[----:B---3--:R-:W-:-:S02]  /*08e0*/  HADD2 R8, R8.H0_H0, R19.H0_H0 ;  /* 0x2000001308087230 */ /* 0x008fc40000000800 */
[----:B------:R-:W-:Y:S02]  /*08f0*/  SHFL.DOWN PT, R23, R4, 0xf, 0x1f ;  /* 0x09e01f0004177f89 */ /* 0x000fe400000e0000 */
[----:B------:R-:W-:Y:S02]  /*0900*/  IMAD R17, R0, 0x2, R17 ;  /* 0x0000000200117824 */ /* 0x000fe400078e0211 */
[----:B----4-:R-:W-:Y:S01]  /*0910*/  HADD2 R9, R9.H0_H0, R27.H0_H0 ;  /* 0x2000001b09097230 */ /* 0x010fe20000000800 */
[----:B------:R2:W3:Y:S01]  /*0920*/  SHFL.DOWN PT, R19, R4, 0xe, 0x1f ;  /* 0x09c01f0004137f89 */ /* 0x0004e200000e0000 */
[----:B-----5:R-:W-:-:S03]  /*0930*/  HADD2 R21, R8.H0_H0, R21.H0_H0 ;  /* 0x2000001508157230 */ /* 0x020fc60000000800 */
[C-C-:B-1----:R-:W-:Y:S02]  /*0940*/  PRMT R6, R9.reuse, 0x5410, R9.reuse ;  /* 0x0000541009067816 */ /* 0x142fe40000000009 */
[C-C-:B------:R-:W-:Y:S01]  /*0950*/  PRMT R7, R9.reuse, 0x5410, R9.reuse ;  /* 0x0000541009077816 */ /* 0x140fe20000000009 */
[----:B------:R-:W-:Y:S01]  /*0960*/  HADD2 R12, R21.H0_H0, R12.H0_H0 ;  /* 0x2000000c150c7230 */ /* 0x000fe20000000800 */
[C-C-:B------:R-:W-:Y:S02]  /*0970*/  PRMT R8, R9.reuse, 0x5410, R9.reuse ;  /* 0x0000541009087816 */ /* 0x140fe40000000009 */
[----:B------:R-:W-:Y:S01]  /*0980*/  PRMT R9, R9, 0x5410, R9 ;  /* 0x0000541009097816 */ /* 0x000fe20000000009 */
[----:B0-----:R-:W-:Y:S01]  /*0990*/  HADD2 R14, R12.H0_H0, R13.H0_H0 ;  /* 0x2000000d0c0e7230 */ /* 0x001fe20000000800 */
[----:B------:R0:W-:Y:S01]  /*09a0*/  @!P2 STS.64 [R15], R6 ;  /* 0x000000060f00a388 */ /* 0x0001e20000000a00 */
[----:B--2---:R-:W-:Y:S02]  /*09b0*/  LEA R4, R3, UR6, 0x1 ;  /* 0x0000000603047c11 */ /* 0x004fe4000f8e08ff */
[C-C-:B------:R-:W-:Y:S01]  /*09c0*/  PRMT R10, R9.reuse, 0x5410, R9.reuse ;  /* 0x00005410090a7816 */ /* 0x140fe20000000009 */
[----:B------:R1:W-:Y:S01]  /*09d0*/  @!P2 STS.64 [R15+0x8], R8 ;  /* 0x000008080f00a388 */ /* 0x0003e20000000a00 */
[----:B------:R-:W-:-:S02]  /*09e0*/  PRMT R11, R9, 0x5410, R9 ;  /* 0x00005410090b7816 */ /* 0x000fc40000000009 */
[C-C-:B------:R-:W-:Y:S02]  /*09f0*/  PRMT R12, R9.reuse, 0x5410, R9.reuse ;  /* 0x00005410090c7816 */ /* 0x140fe40000000009 */
[----:B------:R-:W-:Y:S01]  /*0a00*/  PRMT R13, R9, 0x5410, R9 ;  /* 0x00005410090d7816 */ /* 0x000fe20000000009 */
[----:B------:R1:W-:Y:S01]  /*0a10*/  @!P2 STS.64 [R15+0x10], R10 ;  /* 0x0000100a0f00a388 */ /* 0x0003e20000000a00 */
[----:B---3--:R-:W-:-:S03]  /*0a20*/  HADD2 R14, R14.H0_H0, R19.H0_H0 ;  /* 0x200000130e0e7230 */ /* 0x008fc60000000800 */
[----:B------:R1:W-:Y:S01]  /*0a30*/  @!P2 STS.64 [R15+0x18], R12 ;  /* 0x0000180c0f00a388 */ /* 0x0003e20000000a00 */
[----:B0-----:R-:W-:Y:S01]  /*0a40*/  PRMT R6, R2, 0x7610, R6 ;  /* 0x0000761002067816 */ /* 0x001fe20000000006 */
[----:B------:R-:W-:Y:S02]  /*0a50*/  IMAD R7, R3, 0x1e, R4 ;  /* 0x0000001e03077824 */ /* 0x000fe400078e0204 */
[----:B------:R-:W-:Y:S02]  /*0a60*/  HADD2 R14, R14.H0_H0, R23.H0_H0 ;  /* 0x200000170e0e7230 */ /* 0x000fe40000000800 */
[C---:B------:R-:W-:Y:S01]  /*0a70*/  IMAD R2, R0.reuse, 0x2, R15 ;  /* 0x0000000200027824 */ /* 0x040fe200078e020f */
[----:B------:R1:W-:Y:S01]  /*0a80*/  STS.U16 [R17], R6 ;  /* 0x0000000611007388 */ /* 0x0003e20000000400 */
[----:B------:R-:W-:Y:S01]  /*0a90*/  IMAD R7, R0, 0x2, R7 ;  /* 0x0000000200077824 */ /* 0x000fe200078e0207 */
[----:B------:R-:W-:Y:S06]  /*0aa0*/  @P2 BRA `(.L_x_25) ;  /* 0x0000000000782947 */ /* 0x000fec0003800000 */
[C---:B-1----:R-:W-:Y:S01]  /*0ab0*/  PRMT R6, R14.reuse, 0x7610, R6 ;  /* 0x000076100e067816 */ /* 0x042fe20000000006 */
[----:B------:R-:W-:Y:S01]  /*0ac0*/  STS.U16 [R4], R14 ;  /* 0x0000000e04007388 */ /* 0x000fe20000000400 */
[C---:B------:R-:W-:Y:S02]  /*0ad0*/  PRMT R8, R14.reuse, 0x7610, R8 ;  /* 0x000076100e087816 */ /* 0x040fe40000000008 */
[C---:B------:R-:W-:Y:S01]  /*0ae0*/  PRMT R9, R14.reuse, 0x7610, R9 ;  /* 0x000076100e097816 */ /* 0x040fe20000000009 */
[----:B------:R0:W-:Y:S01]  /*0af0*/  STS.U16 [R4+0x20], R6 ;  /* 0x0000200604007388 */ /* 0x0001e20000000400 */
[C---:B------:R-:W-:Y:S02]  /*0b00*/  PRMT R10, R14.reuse, 0x7610, R10 ;  /* 0x000076100e0a7816 */ /* 0x040fe4000000000a */
[C---:B------:R-:W-:Y:S01]  /*0b10*/  PRMT R11, R14.reuse, 0x7610, R11 ;  /* 0x000076100e0b7816 */ /* 0x040fe2000000000b */
[----:B------:R1:W-:Y:S01]  /*0b20*/  STS.U16 [R4+0x40], R8 ;  /* 0x0000400804007388 */ /* 0x0003e20000000400 */
[----:B------:R-:W-:-:S02]  /*0b30*/  PRMT R12, R14, 0x7610, R12 ;  /* 0x000076100e0c7816 */ /* 0x000fc4000000000c */
[C---:B------:R-:W-:Y:S01]  /*0b40*/  PRMT R13, R14.reuse, 0x7610, R13 ;  /* 0x000076100e0d7816 */ /* 0x040fe2000000000d */
[----:B------:R2:W-:Y:S01]  /*0b50*/  STS.U16 [R4+0x60], R9 ;  /* 0x0000600904007388 */ /* 0x0005e20000000400 */
[C---:B------:R-:W-:Y:S02]  /*0b60*/  PRMT R15, R14.reuse, 0x7610, R15 ;  /* 0x000076100e0f7816 */ /* 0x040fe4000000000f */
[C---:B------:R-:W-:Y:S01]  /*0b70*/  PRMT R16, R14.reuse, 0x7610, R16 ;  /* 0x000076100e107816 */ /* 0x040fe20000000010 */
[----:B------:R3:W-:Y:S01]  /*0b80*/  STS.U16 [R4+0x80], R10 ;  /* 0x0000800a04007388 */ /* 0x0007e20000000400 */
[C---:B0-----:R-:W-:Y:S02]  /*0b90*/  PRMT R6, R14.reuse, 0x7610, R6 ;  /* 0x000076100e067816 */ /* 0x041fe40000000006 */
[C---:B-1----:R-:W-:Y:S01]  /*0ba0*/  PRMT R8, R14.reuse, 0x7610, R8 ;  /* 0x000076100e087816 */ /* 0x042fe20000000008 */
[----:B------:R0:W-:Y:S01]  /*0bb0*/  STS.U16 [R4+0xa0], R11 ;  /* 0x0000a00b04007388 */ /* 0x0001e20000000400 */
[----:B--2---:R-:W-:-:S03]  /*0bc0*/  PRMT R9, R14, 0x7610, R9 ;  /* 0x000076100e097816 */ /* 0x004fc60000000009 */
[----:B------:R2:W-:Y:S01]  /*0bd0*/  STS.U16 [R4+0xc0], R12 ;  /* 0x0000c00c04007388 */ /* 0x0005e20000000400 */
[----:B---3--:R-:W-:-:S03]  /*0be0*/  PRMT R10, R14, 0x7610, R10 ;  /* 0x000076100e0a7816 */ /* 0x008fc6000000000a */
[----:B------:R2:W-:Y:S01]  /*0bf0*/  STS.U16 [R4+0xe0], R13 ;  /* 0x0000e00d04007388 */ /* 0x0005e20000000400 */
[----:B0-----:R-:W-:-:S03]  /*0c00*/  PRMT R11, R14, 0x7610, R11 ;  /* 0x000076100e0b7816 */ /* 0x001fc6000000000b */
[----:B------:R2:W-:Y:S04]  /*0c10*/  STS.U16 [R4+0x100], R14 ;  /* 0x0001000e04007388 */ /* 0x0005e80000000400 */
[----:B------:R2:W-:Y:S04]  /*0c20*/  STS.U16 [R4+0x120], R15 ;  /* 0x0001200f04007388 */ /* 0x0005e80000000400 */
[----:B------:R2:W-:Y:S04]  /*0c30*/  STS.U16 [R4+0x140], R16 ;  /* 0x0001401004007388 */ /* 0x0005e80000000400 */
[----:B------:R2:W-:Y:S04]  /*0c40*/  STS.U16 [R4+0x160], R6 ;  /* 0x0001600604007388 */ /* 0x0005e80000000400 */
[----:B------:R2:W-:Y:S04]  /*0c50*/  STS.U16 [R4+0x180], R8 ;  /* 0x0001800804007388 */ /* 0x0005e80000000400 */
[----:B------:R2:W-:Y:S04]  /*0c60*/  STS.U16 [R4+0x1a0], R9 ;  /* 0x0001a00904007388 */ /* 0x0005e80000000400 */
[----:B------:R2:W-:Y:S04]  /*0c70*/  STS.U16 [R4+0x1c0], R10 ;  /* 0x0001c00a04007388 */ /* 0x0005e80000000400 */
[----:B------:R2:W-:Y:S02]  /*0c80*/  STS.U16 [R4+0x1e0], R11 ;  /* 0x0001e00b04007388 */ /* 0x0005e40000000400 */
.L_x_25:
[----:B------:R-:W-:Y:S05]  /*0c90*/  BSYNC.RECONVERGENT B0 ;  /* 0x0000000000007941 */ /* 0x000fea0003800200 */
.L_x_24:
[----:B------:R-:W-:Y:S01]  /*0ca0*/  BAR.SYNC.DEFER_BLOCKING 0x0 ;  /* 0x0000000000007b1d */ /* 0x000fe20000010000 */
[----:B------:R-:W-:-:S04]  /*0cb0*/  UIADD3 UR4, UPT, UPT, UR7, 0x800, URZ ;  /* 0x0000080007047890 */ /* 0x000fc8000fffe0ff */
[----:B------:R-:W-:Y:S01]  /*0cc0*/  ULEA UR4, UR8, UR4, 0x18 ;  /* 0x0000000408047291 */ /* 0x000fe2000f8ec0ff */
[----:B------:R-:W-:Y:S01]  /*0cd0*/  BSSY.RECONVERGENT B0, `(.L_x_26) ;  /* 0x0000075000007945 */ /* 0x000fe20003800200 */
[----:B-12---:R-:W0:Y:S01]  /*0ce0*/  S2R R10, SR_LANEID ;  /* 0x00000000000a7919 */ /* 0x006e220000000000 */
[----:B------:R-:W-:Y:S04]  /*0cf0*/  LDS.U16 R7, [R7] ;  /* 0x0000000007077984 */ /* 0x000fe80000000400 */
[----:B------:R-:W1:Y:S01]  /*0d00*/  LDS.U16 R2, [R2] ;  /* 0x0000000002027984 */ /* 0x000e620000000400 */
[--C-:B0-----:R-:W-:Y:S02]  /*0d10*/  SHF.R.U32.HI R8, RZ, 0x2, R10.reuse ;  /* 0x00000002ff087819 */ /* 0x101fe4000001160a */
[----:B------:R-:W-:Y:S01]  /*0d20*/  LOP3.LUT R11, R10, 0x3, RZ, 0xc0, !PT ;  /* 0x000000030a0b7812 */ /* 0x000fe200078ec0ff */
[----:B-1----:R-:W-:Y:S01]  /*0d30*/  HADD2 R4, R7.H0_H0, R2.H0_H0 ;  /* 0x2000000207047230 */ /* 0x002fe20000000800 */
[----:B------:R-:W-:-:S03]  /*0d40*/  SHF.R.U32.HI R7, RZ, 0x3, R10 ;  /* 0x00000003ff077819 */ /* 0x000fc6000001160a */
[----:B------:R-:W-:Y:S01]  /*0d50*/  IMAD R2, R8, 0x8, R11 ;  /* 0x0000000808027824 */ /* 0x000fe200078e020b */
[----:B------:R-:W-:Y:S01]  /*0d60*/  LOP3.LUT R8, R10, 0x7, RZ, 0xc0, !PT ;  /* 0x000000070a087812 */ /* 0x000fe200078ec0ff */
[----:B------:R-:W-:Y:S02]  /*0d70*/  HADD2.F32 R4, -RZ, R4.H0_H0 ;  /* 0x20000004ff047230 */ /* 0x000fe40000004100 */
[C---:B------:R-:W-:Y:S02]  /*0d80*/  IMAD.SHL.U32 R11, R7.reuse, 0x8, RZ ;  /* 0x00000008070b7824 */ /* 0x040fe400078e00ff */
[----:B------:R-:W-:Y:S02]  /*0d90*/  IMAD.SHL.U32 R7, R7, 0x8, RZ ;  /* 0x0000000807077824 */ /* 0x000fe400078e00ff */
[----:B------:R-:W-:-:S05]  /*0da0*/  FMUL R9, R4, -0.5 ;  /* 0xbf00000004097820 */ /* 0x000fca0000400000 */
[----:B------:R-:W-:-:S05]  /*0db0*/  F2FP.F16.F32.PACK_AB R6, RZ, R9 ;  /* 0x00000009ff06723e */ /* 0x000fca00000000ff */
[C---:B------:R-:W-:Y:S02]  /*0dc0*/  HSETP2.GEU.AND P1, PT, |R6|.reuse.H0_H0, 8.523464202880859375e-06, 8.523464202880859375e-06, PT ;  /* 0x008f008f06007434 */ /* 0x040fe40003f2ea00 */
[----:B------:R-:W-:-:S05]  /*0dd0*/  HSETP2.GT.AND P0, PT, |R6|.H0_H0, RZ.H0_H0, PT ;  /* 0x200000ff06007234 */ /* 0x000fca0003f04a00 */
[----:B------:R-:W-:-:S13]  /*0de0*/  PLOP3.LUT P0, PT, P1, P0, PT, 0xf2, 0x2f ;  /* 0x00000000002f781c */ /* 0x000fda0000f01e72 */
[----:B------:R-:W-:-:S04]  /*0df0*/  @!P0 FFMA R4, R9, 2, R4 ;  /* 0x4000000009048823 */ /* 0x000fc80000000004 */
[----:B------:R-:W-:Y:S01]  /*0e00*/  @!P0 FFMA R4, R4, -0.5, R9 ;  /* 0xbf00000004048823 */ /* 0x000fe20000000009 */
[----:B------:R-:W-:Y:S02]  /*0e10*/  SHF.R.U32.HI R9, RZ, 0x4, R10 ;  /* 0x00000004ff097819 */ /* 0x000fe4000001160a */
[--C-:B------:R-:W-:Y:S02]  /*0e20*/  LOP3.LUT R10, R11, 0x8, R8.reuse, 0xe2, !PT ;  /* 0x000000080b0a7812 */ /* 0x100fe400078ee208 */
[----:B------:R-:W-:Y:S01]  /*0e30*/  @!P0 F2FP.F16.F32.PACK_AB R6, RZ, R4 ;  /* 0x00000004ff06823e */ /* 0x000fe200000000ff */
[----:B------:R-:W-:Y:S01]  /*0e40*/  IMAD R11, R9, 0x8, R8 ;  /* 0x00000008090b7824 */ /* 0x000fe200078e0208 */
[----:B------:R-:W-:Y:S01]  /*0e50*/  LOP3.LUT R8, R7, 0x8, RZ, 0xe2, !PT ;  /* 0x0000000807087812 */ /* 0x000fe200078ee2ff */
[----:B------:R-:W-:Y:S01]  /*0e60*/  IMAD.SHL.U32 R9, R9, 0x8, RZ ;  /* 0x0000000809097824 */ /* 0x000fe200078e00ff */
[----:B------:R-:W-:Y:S02]  /*0e70*/  LEA R7, R3, UR4, 0x5 ;  /* 0x0000000403077c11 */ /* 0x000fe4000f8e28ff */
[----:B------:R-:W-:Y:S01]  /*0e80*/  PRMT R4, R6, 0x7610, R4 ;  /* 0x0000761006047816 */ /* 0x000fe20000000004 */
[----:B------:R-:W-:Y:S01]  /*0e90*/  IMAD R9, R10, 0x10, R9 ;  /* 0x000000100a097824 */ /* 0x000fe200078e0209 */
[----:B------:R-:W-:Y:S01]  /*0ea0*/  LEA R6, R2, UR4, 0x2 ;  /* 0x0000000402067c11 */ /* 0x000fe2000f8e10ff */
[----:B------:R-:W-:Y:S01]  /*0eb0*/  IMAD R8, R11, 0x10, R8 ;  /* 0x000000100b087824 */ /* 0x000fe200078e0208 */
[----:B------:R-:W-:Y:S01]  /*0ec0*/  UIADD3 UR4, UPT, UPT, UR7, 0xa00, URZ ;  /* 0x00000a0007047890 */ /* 0x000fe2000fffe0ff */
[----:B------:R-:W-:Y:S01]  /*0ed0*/  IMAD R7, R0, 0x2, R7 ;  /* 0x0000000200077824 */ /* 0x000fe200078e0207 */
[----:B------:R-:W-:-:S02]  /*0ee0*/  LEA R10, R9, UR9, 0x1 ;  /* 0x00000009090a7c11 */ /* 0x000fc4000f8e08ff */
[----:B------:R-:W-:Y:S01]  /*0ef0*/  LEA R20, R8, UR5, 0x1 ;  /* 0x0000000508147c11 */ /* 0x000fe2000f8e08ff */
[----:B------:R-:W-:Y:S01]  /*0f00*/  ULEA UR4, UR8, UR4, 0x18 ;  /* 0x0000000408047291 */ /* 0x000fe2000f8ec0ff */
[----:B------:R0:W-:Y:S04]  /*0f10*/  STS.U16 [R7], R4 ;  /* 0x0000000407007388 */ /* 0x0001e80000000400 */
[----:B------:R-:W-:Y:S04]  /*0f20*/  LDS R16, [R6] ;  /* 0x0000000006107984 */ /* 0x000fe80000000800 */
[----:B------:R-:W-:Y:S01]  /*0f30*/  LDS R17, [R6+0x100] ;  /* 0x0001000006117984 */ /* 0x000fe20000000800 */
[----:B0-----:R-:W-:-:S03]  /*0f40*/  LEA R4, R2, UR4, 0x2 ;  /* 0x0000000402047c11 */ /* 0x001fc6000f8e10ff */
[----:B------:R-:W-:Y:S04]  /*0f50*/  LDSM.16.M88.4 R8, [R10] ;  /* 0x000000000a08783b */ /* 0x000fe80000000200 */
[----:B------:R-:W0:Y:S04]  /*0f60*/  LDSM.16.M88.4 R12, [R20] ;  /* 0x00000000140c783b */ /* 0x000e280000000200 */
[----:B------:R-:W-:Y:S04]  /*0f70*/  LDS R18, [R6+0x10] ;  /* 0x0000100006127984 */ /* 0x000fe80000000800 */
[----:B------:R-:W1:Y:S01]  /*0f80*/  LDS R19, [R6+0x110] ;  /* 0x0001100006137984 */ /* 0x000e620000000800 */
[C---:B0-----:R-:W-:Y:S08]  /*0f90*/  HMMA.16816.F16 R12, R8.reuse, R12, R16 ;  /* 0x0000000c080c723c */ /* 0x041ff00000000810 */
[----:B-1----:R-:W-:Y:S01]  /*0fa0*/  HMMA.16816.F16 R14, R8, R14, R18 ;  /* 0x0000000e080e723c */ /* 0x002fe20000000812 */
[----:B------:R-:W-:-:S05]  /*0fb0*/  LEA R9, R3, UR4, 0x5 ;  /* 0x0000000403097c11 */ /* 0x000fca000f8e28ff */
[----:B------:R-:W-:-:S05]  /*0fc0*/  IMAD R0, R0, 0x2, R9 ;  /* 0x0000000200007824 */ /* 0x000fca00078e0209 */
[----:B------:R-:W-:Y:S04]  /*0fd0*/  STS [R4], R12 ;  /* 0x0000000c04007388 */ /* 0x000fe80000000800 */
[----:B------:R-:W-:Y:S04]  /*0fe0*/  STS [R4+0x100], R13 ;  /* 0x0001000d04007388 */ /* 0x000fe80000000800 */
[----:B------:R-:W-:Y:S04]  /*0ff0*/  STS [R4+0x10], R14 ;  /* 0x0000100e04007388 */ /* 0x000fe80000000800 */
[----:B------:R-:W-:Y:S01]  /*1000*/  STS [R4+0x110], R15 ;  /* 0x0001100f04007388 */ /* 0x000fe20000000800 */
[----:B------:R-:W-:Y:S06]  /*1010*/  BAR.SYNC.DEFER_BLOCKING 0x0 ;  /* 0x0000000000007b1d */ /* 0x000fec0000010000 */
[----:B------:R-:W0:Y:S02]  /*1020*/  LDS.U16 R2, [R0] ;  /* 0x0000000000027984 */ /* 0x000e240000000400 */
[----:B0-----:R-:W-:-:S05]  /*1030*/  HMUL2 R2, R2.H0_H0, -2, -2 ;  /* 0xc000c00002027832 */ /* 0x001fca0000000800 */
[----:B------:R0:W-:Y:S01]  /*1040*/  STS.U16 [R0], R2 ;  /* 0x0000000200007388 */ /* 0x0001e20000000400 */
[----:B------:R-:W-:Y:S06]  /*1050*/  BAR.SYNC.DEFER_BLOCKING 0x0 ;  /* 0x0000000000007b1d */ /* 0x000fec0000010000 */
[----:B------:R-:W-:Y:S05]  /*1060*/  @P2 BRA `(.L_x_27) ;  /* 0x0000000000ec2947 */ /* 0x000fea0003800000 */
[----:B------:R-:W1:Y:S04]  /*1070*/  LDS.64 R10, [R9] ;  /* 0x00000000090a7984 */ /* 0x000e680000000a00 */
[----:B0-----:R-:W0:Y:S01]  /*1080*/  LDS.64 R2, [R9+0x8] ;  /* 0x0000080009027984 */ /* 0x001e220000000a00 */
[C---:B-1----:R-:W-:Y:S02]  /*1090*/  PRMT R7, R10.reuse, 0x7632, R7 ;  /* 0x000076320a077816 */ /* 0x042fe40000000007 */
[----:B------:R-:W-:Y:S02]  /*10a0*/  PRMT R0, R10, 0x7610, R0 ;  /* 0x000076100a007816 */ /* 0x000fe40000000000 */
[----:B0-----:R-:W-:-:S03]  /*10b0*/  PRMT R13, R2, 0x7632, R13 ;  /* 0x00007632020d7816 */ /* 0x001fc6000000000d */
[----:B------:R-:W-:-:S05]  /*10c0*/  HSETP2.GEU.AND P4, PT, R7.H0_H0, R0.H0_H0, PT ;  /* 0x2000000007007234 */ /* 0x000fca0003f8e800 */
[----:B------:R-:W-:Y:S02]  /*10d0*/  SEL R0, R7, R0, !P4 ;  /* 0x0000000007007207 */ /* 0x000fe40006000000 */
[----:B------:R-:W-:-:S03]  /*10e0*/  PRMT R7, R11, 0x7632, R7 ;  /* 0x000076320b077816 */ /* 0x000fc60000000007 */
[----:B------:R-:W-:-:S05]  /*10f0*/  HSETP2.GEU.AND P0, PT, R11.H0_H0, R0.H0_H0, PT ;  /* 0x200000000b007234 */ /* 0x000fca0003f0e800 */
[----:B------:R-:W-:Y:S02]  /*1100*/  SEL R0, R0, R11, P0 ;  /* 0x0000000b00007207 */ /* 0x000fe40000000000 */
[----:B------:R-:W-:Y:S02]  /*1110*/  PRMT R11, R2, 0x7610, R11 ;  /* 0x00007610020b7816 */ /* 0x000fe4000000000b */
[----:B------:R-:W-:Y:S02]  /*1120*/  PRMT R2, R3, 0x7632, R2 ;  /* 0x0000763203027816 */ /* 0x000fe40000000002 */
[----:B------:R-:W-:-:S05]  /*1130*/  HSETP2.GEU.AND P3, PT, R7.H0_H0, R0.H0_H0, PT ;  /* 0x2000000007007234 */ /* 0x000fca0003f6e800 */
[----:B------:R-:W-:Y:S02]  /*1140*/  SEL R0, R0, R7, P3 ;  /* 0x0000000700007207 */ /* 0x000fe40001800000 */
[----:B------:R-:W0:Y:S03]  /*1150*/  LDS.64 R6, [R9+0x10] ;  /* 0x0000100009067984 */ /* 0x000e260000000a00 */
[----:B------:R-:W-:-:S05]  /*1160*/  HSETP2.GEU.AND P6, PT, R11.H0_H0, R0.H0_H0, PT ;  /* 0x200000000b007234 */ /* 0x000fca0003fce800 */
[----:B------:R-:W-:-:S05]  /*1170*/  SEL R0, R0, R11, P6 ;  /* 0x0000000b00007207 */ /* 0x000fca0003000000 */
[----:B------:R-:W-:-:S05]  /*1180*/  HSETP2.GEU.AND P5, PT, R13.H0_H0, R0.H0_H0, PT ;  /* 0x200000000d007234 */ /* 0x000fca0003fae800 */
[----:B------:R-:W-:-:S05]  /*1190*/  SEL R0, R0, R13, P5 ;  /* 0x0000000d00007207 */ /* 0x000fca0002800000 */
[----:B------:R-:W-:-:S05]  /*11a0*/  HSETP2.GEU.AND P1, PT, R3.H0_H0, R0.H0_H0, PT ;  /* 0x2000000003007234 */ /* 0x000fca0003f2e800 */
[----:B------:R-:W-:Y:S02]  /*11b0*/  SEL R3, R0, R3, P1 ;  /* 0x0000000300037207 */ /* 0x000fe40000800000 */
[----:B------:R-:W-:-:S03]  /*11c0*/  SEL R0, RZ, 0x1, P4 ;  /* 0x00000001ff007807 */ /* 0x000fc60002000000 */
[----:B------:R-:W-:Y:S02]  /*11d0*/  HSETP2.GEU.AND P4, PT, R2.H0_H0, R3.H0_H0, PT ;  /* 0x2000000302007234 */ /* 0x000fe40003f8e800 */
[----:B------:R-:W-:-:S03]  /*11e0*/  SEL R0, R0, 0x2, P0 ;  /* 0x0000000200007807 */ /* 0x000fc60000000000 */
[----:B------:R-:W-:Y:S02]  /*11f0*/  SEL R4, R3, R2, P4 ;  /* 0x0000000203047207 */ /* 0x000fe40002000000 */
[----:B0-----:R-:W-:Y:S01]  /*1200*/  PRMT R11, R6, 0x7610, R11 ;  /* 0x00007610060b7816 */ /* 0x001fe2000000000b */
[----:B------:R0:W1:Y:S01]  /*1210*/  LDS.64 R2, [R9+0x18] ;  /* 0x0000180009027984 */ /* 0x0000620000000a00 */
[----:B------:R-:W-:-:S03]  /*1220*/  SEL R0, R0, 0x3, P3 ;  /* 0x0000000300007807 */ /* 0x000fc60001800000 */
[----:B------:R-:W-:Y:S02]  /*1230*/  HSETP2.GEU.AND P0, PT, R11.H0_H0, R4.H0_H0, PT ;  /* 0x200000040b007234 */ /* 0x000fe40003f0e800 */
[----:B------:R-:W-:Y:S02]  /*1240*/  SEL R0, R0, 0x4, P6 ;  /* 0x0000000400007807 */ /* 0x000fe40003000000 */
[----:B0-----:R-:W-:Y:S02]  /*1250*/  PRMT R9, R7, 0x7632, R9 ;  /* 0x0000763207097816 */ /* 0x001fe40000000009 */
[----:B------:R-:W-:Y:S02]  /*1260*/  SEL R4, R4, R11, P0 ;  /* 0x0000000b04047207 */ /* 0x000fe40000000000 */
[----:B------:R-:W-:Y:S02]  /*1270*/  PRMT R11, R6, 0x7632, R11 ;  /* 0x00007632060b7816 */ /* 0x000fe4000000000b */
[----:B------:R-:W-:-:S03]  /*1280*/  SEL R0, R0, 0x5, P5 ;  /* 0x0000000500007807 */ /* 0x000fc60002800000 */
[----:B------:R-:W-:Y:S02]  /*1290*/  HSETP2.GEU.AND P3, PT, R11.H0_H0, R4.H0_H0, PT ;  /* 0x200000040b007234 */ /* 0x000fe40003f6e800 */
[----:B------:R-:W-:-:S03]  /*12a0*/  SEL R0, R0, 0x6, P1 ;  /* 0x0000000600007807 */ /* 0x000fc60000800000 */
[----:B------:R-:W-:Y:S02]  /*12b0*/  SEL R4, R4, R11, P3 ;  /* 0x0000000b04047207 */ /* 0x000fe40001800000 */
[----:B------:R-:W-:-:S03]  /*12c0*/  SEL R0, R0, 0x7, P4 ;  /* 0x0000000700007807 */ /* 0x000fc60002000000 */
[----:B------:R-:W-:Y:S02]  /*12d0*/  HSETP2.GEU.AND P6, PT, R7.H0_H0, R4.H0_H0, PT ;  /* 0x2000000407007234 */ /* 0x000fe40003fce800 */
[----:B------:R-:W-:-:S03]  /*12e0*/  SEL R0, R0, 0x8, P0 ;  /* 0x0000000800007807 */ /* 0x000fc60000000000 */
[----:B------:R-:W-:Y:S02]  /*12f0*/  SEL R4, R4, R7, P6 ;  /* 0x0000000704047207 */ /* 0x000fe40003000000 */
[----:B------:R-:W-:-:S03]  /*1300*/  SEL R0, R0, 0x9, P3 ;  /* 0x0000000900007807 */ /* 0x000fc60001800000 */
[----:B------:R-:W-:Y:S02]  /*1310*/  HSETP2.GEU.AND P5, PT, R9.H0_H0, R4.H0_H0, PT ;  /* 0x2000000409007234 */ /* 0x000fe40003fae800 */
[----:B------:R-:W-:Y:S02]  /*1320*/  SEL R0, R0, 0xa, P6 ;  /* 0x0000000a00007807 */ /* 0x000fe40003000000 */
[----:B-1----:R-:W-:Y:S02]  /*1330*/  PRMT R7, R2, 0x7610, R7 ;  /* 0x0000761002077816 */ /* 0x002fe40000000007 */
[----:B------:R-:W-:Y:S02]  /*1340*/  SEL R4, R4, R9, P5 ;  /* 0x0000000904047207 */ /* 0x000fe40002800000 */
[----:B------:R-:W-:Y:S02]  /*1350*/  PRMT R9, R2, 0x7632, R9 ;  /* 0x0000763202097816 */ /* 0x000fe40000000009 */
[----:B------:R-:W-:-:S02]  /*1360*/  SEL R0, R0, 0xb, P5 ;  /* 0x0000000b00007807 */ /* 0x000fc40002800000 */
[----:B------:R-:W-:-:S05]  /*1370*/  HSETP2.GEU.AND P1, PT, R7.H0_H0, R4.H0_H0, PT ;  /* 0x2000000407007234 */ /* 0x000fca0003f2e800 */
[----:B------:R-:W-:Y:S02]  /*1380*/  SEL R4, R4, R7, P1 ;  /* 0x0000000704047207 */ /* 0x000fe40000800000 */
[----:B------:R-:W-:-:S03]  /*1390*/  SEL R0, R0, 0xc, P1 ;  /* 0x0000000c00007807 */ /* 0x000fc60000800000 */
[----:B------:R-:W-:-:S05]  /*13a0*/  HSETP2.GEU.AND P0, PT, R9.H0_H0, R4.H0_H0, PT ;  /* 0x2000000409007234 */ /* 0x000fca0003f0e800 */
[----:B------:R-:W-:Y:S02]  /*13b0*/  SEL R4, R4, R9, P0 ;  /* 0x0000000904047207 */ /* 0x000fe40000000000 */
[----:B------:R-:W-:-:S03]  /*13c0*/  SEL R0, R0, 0xd, P0 ;  /* 0x0000000d00007807 */ /* 0x000fc60000000000 */
[----:B------:R-:W-:-:S05]  /*13d0*/  HSETP2.GEU.AND P3, PT, R3.H0_H0, R4.H0_H0, PT ;  /* 0x2000000403007234 */ /* 0x000fca0003f6e800 */
[----:B------:R-:W-:Y:S02]  /*13e0*/  SEL R4, R4, R3, P3 ;  /* 0x0000000304047207 */ /* 0x000fe40001800000 */
[----:B------:R-:W-:-:S03]  /*13f0*/  SEL R0, R0, 0xe, P3 ;  /* 0x0000000e00007807 */ /* 0x000fc60001800000 */
[----:B------:R-:W-:-:S05]  /*1400*/  HSETP2.GEU.AND P0, PT, R3.H1_H1, R4.H0_H0, PT ;  /* 0x2000000403007234 */ /* 0x000fca0003f0ec00 */
[----:B------:R-:W-:-:S08]  /*1410*/  SEL R7, R0, 0xf, P0 ;  /* 0x0000000f00077807 */ /* 0x000fd00000000000 */
.L_x_27:
[----:B------:R-:W-:Y:S05]  /*1420*/  BSYNC.RECONVERGENT B0 ;  /* 0x0000000000007941 */ /* 0x000fea0003800200 */
.L_x_26:
[----:B------:R-:W-:Y:S06]  /*1430*/  BAR.SYNC.DEFER_BLOCKING 0x0 ;  /* 0x0000000000007b1d */ /* 0x000fec0000010000 */
[----:B------:R-:W-:Y:S05]  /*1440*/  @P2 EXIT ;  /* 0x000000000000294d */ /* 0x000fea0003800000 */
[----:B0-----:R-:W0:Y:S02]  /*1450*/  LDC.64 R2, c[0x0][0x390] ;  /* 0x0000e400ff027b82 */ /* 0x001e240000000a00 */
[----:B0-----:R-:W-:-:S05]  /*1460*/  IMAD.WIDE R2, R5, 0x4, R2 ;  /* 0x0000000405027825 */ /* 0x001fca00078e0202 */
[----:B------:R-:W-:Y:S01]  /*1470*/  STG.E desc[UR10][R2.64], R7 ;  /* 0x0000000702007986 */ /* 0x000fe2000c10190a */
[----:B------:R-:W-:Y:S05]  /*1480*/  EXIT ;  /* 0x000000000000794d */ /* 0x000fea0003800000 */
.L_x_28:
        /* <DEDUP_REMOVED lines=15> */
.L_x_47:


//--------------------- .text._Z25assign_labels_very_slowlyPfS_Piiii --------------------------
	.section	.text._Z25assign_labels_very_slowlyPfS_Piiii,"ax",@progbits
	.align	128
        .global         _Z25assign_labels_very_slowlyPfS_Piiii
        .type           _Z25assign_labels_very_slowlyPfS_Piiii,@function
        .size           _Z25assign_labels_very_slowlyPfS_Piiii,(.L_x_48 - _Z25assign_labels_very_slowlyPfS_Piiii)
        .other          _Z25assign_labels_very_slowlyPfS_Piiii,@"STO_CUDA_ENTRY STV_DEFAULT"
_Z25assign_labels_very_slowlyPfS_Piiii:
.text._Z25assign_labels_very_slowlyPfS_Piiii:
[----:B------:R-:W-:Y:S01]  /*0000*/  LDC R1, c[0x0][0x37c] ;  /* 0x0000df00ff017b82 */ /* 0x000fe20000000800 */
[----:B------:R-:W0:Y:S07]  /*0010*/  S2R R3, SR_TID.X ;  /* 0x0000000000037919 */ /* 0x000e2e0000002100 */
[----:B------:R-:W0:Y:S01]  /*0020*/  S2UR UR4, SR_CTAID.X ;  /* 0x00000000000479c3 */ /* 0x000e220000002500 */
[----:B------:R-:W1:Y:S07]  /*0030*/  LDCU UR5, c[0x0][0x39c] ;  /* 0x00007380ff0577ac */ /* 0x000e6e0008000800 */
[----:B------:R-:W0:Y:S02]  /*0040*/  LDC R0, c[0x0][0x360] ;  /* 0x0000d800ff007b82 */ /* 0x000e240000000800 */
[----:B0-----:R-:W-:-:S05]  /*0050*/  IMAD R0, R0, UR4, R3 ;  /* 0x0000000400007c24 */ /* 0x001fca000f8e0203 */
[----:B-1----:R-:W-:-:S13]  /*0060*/  ISETP.GE.AND P0, PT, R0, UR5, PT ;  /* 0x0000000500007c0c */ /* 0x002fda000bf06270 */
[----:B------:R-:W-:Y:S05]  /*0070*/  @P0 EXIT ;  /* 0x000000000000094d */ /* 0x000fea0003800000 */
[----:B------:R-:W0:Y:S01]  /*0080*/  LDCU UR4, c[0x0][0x3a0] ;  /* 0x00007400ff0477ac */ /* 0x000e220008000800 */
[----:B------:R-:W-:Y:S01]  /*0090*/  IMAD.MOV.U32 R2, RZ, RZ, -0x1 ;  /* 0xffffffffff027424 */ /* 0x000fe200078e00ff */
[----:B------:R-:W1:Y:S01]  /*00a0*/  LDCU.64 UR6, c[0x0][0x358] ;  /* 0x00006b00ff0677ac */ /* 0x000e620008000a00 */
[----:B0-----:R-:W-:-:S09]  /*00b0*/  UISETP.GE.AND UP0, UPT, UR4, 0x1, UPT ;  /* 0x000000010400788c */ /* 0x001fd2000bf06270 */
[----:B-1----:R-:W-:Y:S05]  /*00c0*/  BRA.U !UP0, `(.L_x_29) ;  /* 0x0000000d081c7547 */ /* 0x002fea000b800000 */
[----:B------:R-:W0:Y:S02]  /*00d0*/  LDC R7, c[0x0][0x398] ;  /* 0x0000e600ff077b82 */ /* 0x000e240000000800 */
[----:B0-----:R-:W-:-:S13]  /*00e0*/  ISETP.GE.AND P0, PT, R7, 0x1, PT ;  /* 0x000000010700780c */ /* 0x001fda0003f06270 */
[----:B------:R-:W-:Y:S05]  /*00f0*/  @!P0 BRA `(.L_x_30) ;  /* 0x00000008003c8947 */ /* 0x000fea0003800000 */
[----:B------:R-:W0:Y:S01]  /*0100*/  LDCU.64 UR4, c[0x0][0x388] ;  /* 0x00007100ff0477ac */ /* 0x000e220008000a00 */
[C---:B------:R-:W-:Y:S01]  /*0110*/  LOP3.LUT R6, R7.reuse, 0x7ffffff8, RZ, 0xc0, !PT ;  /* 0x7ffffff807067812 */ /* 0x040fe200078ec0ff */
[----:B------:R-:W-:Y:S01]  /*0120*/  IMAD R3, R0, R7, RZ ;  /* 0x0000000700037224 */ /* 0x000fe200078e02ff */
[C---:B------:R-:W-:Y:S01]  /*0130*/  LOP3.LUT R4, R7.reuse, 0x7, RZ, 0xc0, !PT ;  /* 0x0000000707047812 */ /* 0x040fe200078ec0ff */
[----:B------:R-:W-:Y:S01]  /*0140*/  IMAD.MOV.U32 R9, RZ, RZ, RZ ;  /* 0x000000ffff097224 */ /* 0x000fe200078e00ff */
[----:B------:R-:W-:Y:S01]  /*0150*/  LOP3.LUT R5, R7, 0x3, RZ, 0xc0, !PT ;  /* 0x0000000307057812 */ /* 0x000fe200078ec0ff */
[----:B------:R-:W-:Y:S01]  /*0160*/  IMAD.MOV.U32 R7, RZ, RZ, RZ ;  /* 0x000000ffff077224 */ /* 0x000fe200078e00ff */
[----:B------:R-:W-:Y:S02]  /*0170*/  MOV R2, 0xffffffff ;  /* 0xffffffff00027802 */ /* 0x000fe40000000f00 */
[----:B------:R-:W-:Y:S01]  /*0180*/  IADD3 R8, PT, PT, -R6, RZ, RZ ;  /* 0x000000ff06087210 */ /* 0x000fe20007ffe1ff */
[----:B0-----:R-:W-:-:S04]  /*0190*/  UIADD3 UR4, UP0, UPT, UR4, 0x10, URZ ;  /* 0x0000001004047890 */ /* 0x001fc8000ff1e0ff */
[----:B------:R-:W-:-:S12]  /*01a0*/  UIADD3.X UR5, UPT, UPT, URZ, UR5, URZ, UP0, !UPT ;  /* 0x00000005ff057290 */ /* 0x000fd800087fe4ff */
.L_x_35:
[----:B------:R-:W0:Y:S01]  /*01b0*/  LDC R24, c[0x0][0x398] ;  /* 0x0000e600ff187b82 */ /* 0x000e220000000800 */
[----:B------:R-:W-:Y:S02]  /*01c0*/  HFMA2 R21, -RZ, RZ, 0, 0 ;  /* 0x00000000ff157431 */ /* 0x000fe400000001ff */
[----:B------:R-:W-:Y:S01]  /*01d0*/  IMAD.MOV.U32 R22, RZ, RZ, RZ ;  /* 0x000000ffff167224 */ /* 0x000fe200078e00ff */
[----:B0-----:R-:W-:Y:S01]  /*01e0*/  ISETP.GE.U32.AND P0, PT, R24, 0x8, PT ;  /* 0x000000081800780c */ /* 0x001fe20003f06070 */
[----:B------:R-:W-:-:S12]  /*01f0*/  IMAD R20, R9, R24, RZ ;  /* 0x0000001809147224 */ /* 0x000fd800078e02ff */
[----:B------:R-:W-:Y:S05]  /*0200*/  @!P0 BRA `(.L_x_31) ;  /* 0x0000000000c48947 */ /* 0x000fea0003800000 */
[----:B------:R-:W0:Y:S01]  /*0210*/  LDC.64 R10, c[0x0][0x380] ;  /* 0x0000e000ff0a7b82 */ /* 0x000e220000000a00 */
[----:B------:R-:W-:Y:S01]  /*0220*/  IMAD.MOV.U32 R22, RZ, RZ, RZ ;  /* 0x000000ffff167224 */ /* 0x000fe200078e00ff */
[----:B------:R-:W-:Y:S02]  /*0230*/  MOV R15, R3 ;  /* 0x00000003000f7202 */ /* 0x000fe40000000f00 */
[----:B------:R-:W-:Y:S01]  /*0240*/  MOV R14, R8 ;  /* 0x00000008000e7202 */ /* 0x000fe20000000f00 */
[----:B0-----:R-:W-:-:S03]  /*0250*/  IMAD.WIDE.U32 R10, R20, 0x4, R10 ;  /* 0x00000004140a7825 */ /* 0x001fc600078e000a */
[----:B------:R-:W-:-:S05]  /*0260*/  IADD3 R12, P0, PT, R10, 0x10, RZ ;  /* 0x000000100a0c7810 */ /* 0x000fca0007f1e0ff */
[----:B------:R-:W-:-:S08]  /*0270*/  IMAD.X R13, RZ, RZ, R11, P0 ;  /* 0x000000ffff0d7224 */ /* 0x000fd000000e060b */
.L_x_32:
[----:B------:R-:W-:Y:S01]  /*0280*/  MOV R11, UR5 ;  /* 0x00000005000b7c02 */ /* 0x000fe20008000f00 */
[----:B------:R-:W-:Y:S01]  /*0290*/  IMAD.U32 R10, RZ, RZ, UR4 ;  /* 0x00000004ff0a7e24 */ /* 0x000fe2000f8e00ff */
[----:B------:R-:W2:Y:S03]  /*02a0*/  LDG.E R16, desc[UR6][R12.64+-0x10] ;  /* 0xfffff0060c107981 */ /* 0x000ea6000c1e1900 */
[----:B------:R-:W-:Y:S01]  /*02b0*/  IMAD.WIDE R10, R15, 0x4, R10 ;  /* 0x000000040f0a7825 */ /* 0x000fe200078e020a */
[----:B------:R-:W3:Y:S04]  /*02c0*/  LDG.E R18, desc[UR6][R12.64+-0xc] ;  /* 0xfffff4060c127981 */ /* 0x000ee8000c1e1900 */
[----:B------:R-:W2:Y:S04]  /*02d0*/  LDG.E R17, desc[UR6][R10.64+-0x10] ;  /* 0xfffff0060a117981 */ /* 0x000ea8000c1e1900 */
[----:B------:R-:W3:Y:S04]  /*02e0*/  LDG.E R23, desc[UR6][R10.64+-0xc] ;  /* 0xfffff4060a177981 */ /* 0x000ee8000c1e1900 */
[----:B------:R-:W4:Y:S04]  /*02f0*/  LDG.E R21, desc[UR6][R12.64+-0x8] ;  /* 0xfffff8060c157981 */ /* 0x000f28000c1e1900 */
[----:B------:R-:W4:Y:S04]  /*0300*/  LDG.E R26, desc[UR6][R10.64+-0x8] ;  /* 0xfffff8060a1a7981 */ /* 0x000f28000c1e1900 */
[----:B------:R-:W5:Y:S04]  /*0310*/  LDG.E R25, desc[UR6][R10.64+0xc] ;  /* 0x00000c060a197981 */ /* 0x000f68000c1e1900 */
[----:B------:R-:W5:Y:S01]  /*0320*/  LDG.E R28, desc[UR6][R12.64+0xc] ;  /* 0x00000c060c1c7981 */ /* 0x000f62000c1e1900 */
[----:B--2---:R-:W-:-:S03]  /*0330*/  FADD R19, R16, -R17 ;  /* 0x8000001110137221 */ /* 0x004fc60000000000 */
[----:B------:R-:W2:Y:S01]  /*0340*/  LDG.E R16, desc[UR6][R12.64+-0x4] ;  /* 0xfffffc060c107981 */ /* 0x000ea2000c1e1900 */
[----:B------:R-:W-:-:S03]  /*0350*/  FFMA R22, R19, R19, R22 ;  /* 0x0000001313167223 */ /* 0x000fc60000000016 */
[----:B------:R-:W2:Y:S01]  /*0360*/  LDG.E R17, desc[UR6][R10.64+-0x4] ;  /* 0xfffffc060a117981 */ /* 0x000ea2000c1e1900 */
[----:B---3--:R-:W-:-:S03]  /*0370*/  FADD R23, R18, -R23 ;  /* 0x8000001712177221 */ /* 0x008fc60000000000 */
[----:B------:R-:W3:Y:S01]  /*0380*/  LDG.E R18, desc[UR6][R12.64] ;  /* 0x000000060c127981 */ /* 0x000ee2000c1e1900 */
[----:B------:R-:W-:Y:S01]  /*0390*/  FFMA R23, R23, R23, R22 ;  /* 0x0000001717177223 */ /* 0x000fe20000000016 */
[----:B----4-:R-:W-:Y:S02]  /*03a0*/  FADD R26, R21, -R26 ;  /* 0x8000001a151a7221 */ /* 0x010fe40000000000 */
[----:B------:R-:W3:Y:S04]  /*03b0*/  LDG.E R19, desc[UR6][R10.64] ;  /* 0x000000060a137981 */ /* 0x000ee8000c1e1900 */
[----:B------:R-:W4:Y:S01]  /*03c0*/  LDG.E R22, desc[UR6][R12.64+0x4] ;  /* 0x000004060c167981 */ /* 0x000f22000c1e1900 */
[----:B------:R-:W-:-:S03]  /*03d0*/  FFMA R27, R26, R26, R23 ;  /* 0x0000001a1a1b7223 */ /* 0x000fc60000000017 */
[----:B------:R-:W4:Y:S04]  /*03e0*/  LDG.E R21, desc[UR6][R10.64+0x4] ;  /* 0x000004060a157981 */ /* 0x000f28000c1e1900 */
[----:B------:R0:W4:Y:S04]  /*03f0*/  LDG.E R26, desc[UR6][R12.64+0x8] ;  /* 0x000008060c1a7981 */ /* 0x000128000c1e1900 */
[----:B------:R-:W4:Y:S01]  /*0400*/  LDG.E R23, desc[UR6][R10.64+0x8] ;  /* 0x000008060a177981 */ /* 0x000f22000c1e1900 */
[----:B------:R-:W-:-:S05]  /*0410*/  VIADD R14, R14, 0x8 ;  /* 0x000000080e0e7836 */ /* 0x000fca0000000000 */
[----:B------:R-:W-:Y:S01]  /*0420*/  ISETP.NE.AND P0, PT, R14, RZ, PT ;  /* 0x000000ff0e00720c */ /* 0x000fe20003f05270 */
[----:B-----5:R-:W-:Y:S01]  /*0430*/  FADD R28, R28, -R25 ;  /* 0x800000191c1c7221 */ /* 0x020fe20000000000 */
[----:B0-----:R-:W-:Y:S01]  /*0440*/  IADD3 R12, P1, PT, R12, 0x20, RZ ;  /* 0x000000200c0c7810 */ /* 0x001fe20007f3e0ff */
[----:B------:R-:W-:-:S03]  /*0450*/  VIADD R15, R15, 0x8 ;  /* 0x000000080f0f7836 */ /* 0x000fc60000000000 */
[----:B------:R-:W-:Y:S01]  /*0460*/  IADD3.X R13, PT, PT, RZ, R13, RZ, P1, !PT ;  /* 0x0000000dff0d7210 */ /* 0x000fe20000ffe4ff */
[----:B--2---:R-:W-:-:S04]  /*0470*/  FADD R16, R16, -R17 ;  /* 0x8000001110107221 */ /* 0x004fc80000000000 */
[----:B------:R-:W-:Y:S01]  /*0480*/  FFMA R27, R16, R16, R27 ;  /* 0x00000010101b7223 */ /* 0x000fe2000000001b */
[----:B---3--:R-:W-:-:S04]  /*0490*/  FADD R18, R18, -R19 ;  /* 0x8000001312127221 */ /* 0x008fc80000000000 */
[----:B------:R-:W-:Y:S01]  /*04a0*/  FFMA R27, R18, R18, R27 ;  /* 0x00000012121b7223 */ /* 0x000fe2000000001b */
[----:B----4-:R-:W-:-:S04]  /*04b0*/  FADD R22, R22, -R21 ;  /* 0x8000001516167221 */ /* 0x010fc80000000000 */
[----:B------:R-:W-:Y:S01]  /*04c0*/  FFMA R27, R22, R22, R27 ;  /* 0x00000016161b7223 */ /* 0x000fe2000000001b */
[----:B------:R-:W-:-:S04]  /*04d0*/  FADD R26, R26, -R23 ;  /* 0x800000171a1a7221 */ /* 0x000fc80000000000 */
[----:B------:R-:W-:-:S04]  /*04e0*/  FFMA R27, R26, R26, R27 ;  /* 0x0000001a1a1b7223 */ /* 0x000fc8000000001b */
[----:B------:R-:W-:Y:S01]  /*04f0*/  FFMA R22, R28, R28, R27 ;  /* 0x0000001c1c167223 */ /* 0x000fe2000000001b */
[----:B------:R-:W-:Y:S06]  /*0500*/  @P0 BRA `(.L_x_32) ;  /* 0xfffffffc005c0947 */ /* 0x000fec000383ffff */
[----:B------:R-:W-:-:S07]  /*0510*/  MOV R21, R6 ;  /* 0x0000000600157202 */ /* 0x000fce0000000f00 */
.L_x_31:
[----:B------:R-:W-:-:S13]  /*0520*/  ISETP.NE.AND P0, PT, R4, RZ, PT ;  /* 0x000000ff0400720c */ /* 0x000fda0003f05270 */
[----:B------:R-:W-:Y:S05]  /*0530*/  @!P0 BRA `(.L_x_33) ;  /* 0x0000000400048947 */ /* 0x000fea0003800000 */
[----:B------:R-:W-:Y:S01]  /*0540*/  VIADD R10, R4, 0xffffffff ;  /* 0xffffffff040a7836 */ /* 0x000fe20000000000 */
[----:B------:R-:W-:-:S04]  /*0550*/  ISETP.NE.AND P0, PT, R5, RZ, PT ;  /* 0x000000ff0500720c */ /* 0x000fc80003f05270 */
[----:B------:R-:W-:-:S13]  /*0560*/  ISETP.GE.U32.AND P1, PT, R10, 0x3, PT ;  /* 0x000000030a00780c */ /* 0x000fda0003f26070 */
[----:B------:R-:W-:Y:S05]  /*0570*/  @!P1 BRA `(.L_x_34) ;  /* 0x0000000000709947 */ /* 0x000fea0003800000 */
[----:B------:R-:W0:Y:S01]  /*0580*/  LDC.64 R14, c[0x0][0x380] ;  /* 0x0000e000ff0e7b82 */ /* 0x000e220000000a00 */
[CC--:B------:R-:W-:Y:S01]  /*0590*/  IADD3 R17, PT, PT, R20.reuse, R21.reuse, RZ ;  /* 0x0000001514117210 */ /* 0x0c0fe20007ffe0ff */
[----:B------:R-:W-:Y:S01]  /*05a0*/  IMAD.IADD R19, R3, 0x1, R21 ;  /* 0x0000000103137824 */ /* 0x000fe200078e0215 */
[----:B------:R-:W-:-:S05]  /*05b0*/  IADD3 R16, P1, PT, R20, R21, RZ ;  /* 0x0000001514107210 */ /* 0x000fca0007f3e0ff */
[----:B------:R-:W1:Y:S08]  /*05c0*/  LDC.64 R12, c[0x0][0x388] ;  /* 0x0000e200ff0c7b82 */ /* 0x000e700000000a00 */
[----:B------:R-:W2:Y:S01]  /*05d0*/  LDC.64 R10, c[0x0][0x380] ;  /* 0x0000e000ff0a7b82 */ /* 0x000ea20000000a00 */
[----:B0-----:R-:W-:Y:S01]  /*05e0*/  IMAD.WIDE.U32 R14, R17, 0x4, R14 ;  /* 0x00000004110e7825 */ /* 0x001fe200078e000e */
[----:B------:R-:W-:-:S05]  /*05f0*/  IADD3.X R17, PT, PT, RZ, RZ, RZ, P1, !PT ;  /* 0x000000ffff117210 */ /* 0x000fca0000ffe4ff */
[----:B------:R-:W3:Y:S01]  /*0600*/  LDG.E R14, desc[UR6][R14.64] ;  /* 0x000000060e0e7981 */ /* 0x000ee2000c1e1900 */
[----:B-1----:R-:W-:-:S05]  /*0610*/  IMAD.WIDE R12, R19, 0x4, R12 ;  /* 0x00000004130c7825 */ /* 0x002fca00078e020c */
[----:B------:R-:W4:Y:S01]  /*0620*/  LDG.E R19, desc[UR6][R12.64+0x4] ;  /* 0x000004060c137981 */ /* 0x000f22000c1e1900 */
[----:B--2---:R-:W-:-:S03]  /*0630*/  LEA R10, P1, R16, R10, 0x2 ;  /* 0x0000000a100a7211 */ /* 0x004fc600078210ff */
[----:B------:R-:W2:Y:S01]  /*0640*/  LDG.E R23, desc[UR6][R12.64+0x8] ;  /* 0x000008060c177981 */ /* 0x000ea2000c1e1900 */
[----:B------:R-:W-:-:S03]  /*0650*/  LEA.HI.X R11, R16, R11, R17, 0x2, P1 ;  /* 0x0000000b100b7211 */ /* 0x000fc600008f1411 */
[----:B------:R-:W5:Y:S04]  /*0660*/  LDG.E R26, desc[UR6][R12.64+0xc] ;  /* 0x00000c060c1a7981 */ /* 0x000f68000c1e1900 */
[----:B------:R-:W3:Y:S04]  /*0670*/  LDG.E R17, desc[UR6][R12.64] ;  /* 0x000000060c117981 */ /* 0x000ee8000c1e1900 */
[----:B------:R-:W4:Y:S04]  /*0680*/  LDG.E R16, desc[UR6][R10.64+0x4] ;  /* 0x000004060a107981 */ /* 0x000f28000c1e1900 */
[----:B------:R-:W2:Y:S04]  /*0690*/  LDG.E R18, desc[UR6][R10.64+0x8] ;  /* 0x000008060a127981 */ /* 0x000ea8000c1e1900 */
[----:B------:R-:W5:Y:S01]  /*06a0*/  LDG.E R25, desc[UR6][R10.64+0xc] ;  /* 0x00000c060a197981 */ /* 0x000f62000c1e1900 */
[----:B------:R-:W-:-:S02]  /*06b0*/  VIADD R21, R21, 0x4 ;  /* 0x0000000415157836 */ /* 0x000fc40000000000 */
[----:B---3--:R-:W-:-:S04]  /*06c0*/  FADD R17, R14, -R17 ;  /* 0x800000110e117221 */ /* 0x008fc80000000000 */
[----:B------:R-:W-:Y:S01]  /*06d0*/  FFMA R17, R17, R17, R22 ;  /* 0x0000001111117223 */ /* 0x000fe20000000016 */
[----:B----4-:R-:W-:Y:S01]  /*06e0*/  FADD R16, R16, -R19 ;  /* 0x8000001310107221 */ /* 0x010fe20000000000 */
[----:B--2---:R-:W-:-:S03]  /*06f0*/  FADD R18, R18, -R23 ;  /* 0x8000001712127221 */ /* 0x004fc60000000000 */
[----:B------:R-:W-:Y:S01]  /*0700*/  FFMA R17, R16, R16, R17 ;  /* 0x0000001010117223 */ /* 0x000fe20000000011 */
[----:B-----5:R-:W-:-:S03]  /*0710*/  FADD R26, R25, -R26 ;  /* 0x8000001a191a7221 */ /* 0x020fc60000000000 */
[----:B------:R-:W-:-:S04]  /*0720*/  FFMA R17, R18, R18, R17 ;  /* 0x0000001212117223 */ /* 0x000fc80000000011 */
[----:B------:R-:W-:-:S07]  /*0730*/  FFMA R22, R26, R26, R17 ;  /* 0x0000001a1a167223 */ /* 0x000fce0000000011 */
.L_x_34:
[----:B------:R-:W-:Y:S05]  /*0740*/  @!P0 BRA `(.L_x_33) ;  /* 0x0000000000808947 */ /* 0x000fea0003800000 */
[----:B------:R-:W-:Y:S01]  /*0750*/  ISETP.NE.AND P1, PT, R5, 0x1, PT ;  /* 0x000000010500780c */ /* 0x000fe20003f25270 */
[----:B------:R-:W0:Y:S01]  /*0760*/  LDC.64 R12, c[0x0][0x380] ;  /* 0x0000e000ff0c7b82 */ /* 0x000e220000000a00 */
[----:B------:R-:W-:-:S07]  /*0770*/  LOP3.LUT P0, RZ, R24, 0x1, RZ, 0xc0, !PT ;  /* 0x0000000118ff7812 */ /* 0x000fce000780c0ff */
[----:B------:R-:W1:Y:S04]  /*0780*/  LDC.64 R14, c[0x0][0x388] ;  /* 0x0000e200ff0e7b82 */ /* 0x000e680000000a00 */
[-C--:B------:R-:W-:Y:S02]  /*0790*/  @P1 IADD3 R23, P2, PT, R20, R21.reuse, RZ ;  /* 0x0000001514171210 */ /* 0x080fe40007f5e0ff */
[----:B------:R-:W-:Y:S02]  /*07a0*/  @P1 IADD3 R25, PT, PT, R3, R21, RZ ;  /* 0x0000001503191210 */ /* 0x000fe40007ffe0ff */
[----:B------:R-:W2:Y:S01]  /*07b0*/  @P1 LDC.64 R10, c[0x0][0x380] ;  /* 0x0000e000ff0a1b82 */ /* 0x000ea20000000a00 */
[----:B------:R-:W-:-:S07]  /*07c0*/  @P1 IADD3.X R24, PT, PT, RZ, RZ, RZ, P2, !PT ;  /* 0x000000ffff181210 */ /* 0x000fce00017fe4ff */
[----:B------:R-:W3:Y:S08]  /*07d0*/  LDC.64 R16, c[0x0][0x380] ;  /* 0x0000e000ff107b82 */ /* 0x000ef00000000a00 */
[----:B------:R-:W4:Y:S01]  /*07e0*/  LDC.64 R18, c[0x0][0x388] ;  /* 0x0000e200ff127b82 */ /* 0x000f220000000a00 */
[----:B-1----:R-:W-:-:S05]  /*07f0*/  @P1 IMAD.WIDE R14, R25, 0x4, R14 ;  /* 0x00000004190e1825 */ /* 0x002fca00078e020e */
[----:B------:R-:W5:Y:S01]  /*0800*/  @P1 LDG.E R25, desc[UR6][R14.64] ;  /* 0x000000060e191981 */ /* 0x000f62000c1e1900 */
[----:B--2---:R-:W-:-:S04]  /*0810*/  @P1 LEA R10, P2, R23, R10, 0x2 ;  /* 0x0000000a170a1211 */ /* 0x004fc800078410ff */
[----:B------:R-:W-:Y:S01]  /*0820*/  @P1 LEA.HI.X R11, R23, R11, R24, 0x2, P2 ;  /* 0x0000000b170b1211 */ /* 0x000fe200010f1418 */
[C---:B------:R-:W-:Y:S02]  /*0830*/  @P1 IMAD.IADD R23, R20.reuse, 0x1, R21 ;  /* 0x0000000114171824 */ /* 0x040fe400078e0215 */
[----:B------:R-:W-:Y:S02]  /*0840*/  @P1 VIADD R21, R21, 0x2 ;  /* 0x0000000215151836 */ /* 0x000fe40000000000 */
[----:B0-----:R-:W-:Y:S01]  /*0850*/  @P1 IMAD.WIDE.U32 R12, R23, 0x4, R12 ;  /* 0x00000004170c1825 */ /* 0x001fe200078e000c */
[----:B------:R-:W2:Y:S02]  /*0860*/  @P1 LDG.E R10, desc[UR6][R10.64+0x4] ;  /* 0x000004060a0a1981 */ /* 0x000ea4000c1e1900 */
[----:B------:R-:W-:Y:S01]  /*0870*/  @P0 IADD3 R23, PT, PT, R20, R21, RZ ;  /* 0x0000001514170210 */ /* 0x000fe20007ffe0ff */
[----:B------:R-:W-:Y:S02]  /*0880*/  @P0 IMAD.IADD R21, R3, 0x1, R21 ;  /* 0x0000000103150824 */ /* 0x000fe400078e0215 */
[----:B------:R-:W5:Y:S02]  /*0890*/  @P1 LDG.E R12, desc[UR6][R12.64] ;  /* 0x000000060c0c1981 */ /* 0x000f64000c1e1900 */
[----:B---3--:R-:W-:-:S04]  /*08a0*/  @P0 IMAD.WIDE.U32 R16, R23, 0x4, R16 ;  /* 0x0000000417100825 */ /* 0x008fc800078e0010 */
[----:B----4-:R-:W-:Y:S02]  /*08b0*/  @P0 IMAD.WIDE R18, R21, 0x4, R18 ;  /* 0x0000000415120825 */ /* 0x010fe400078e0212 */
[----:B------:R-:W2:Y:S04]  /*08c0*/  @P1 LDG.E R21, desc[UR6][R14.64+0x4] ;  /* 0x000004060e151981 */ /* 0x000ea8000c1e1900 */
[----:B------:R-:W3:Y:S04]  /*08d0*/  @P0 LDG.E R16, desc[UR6][R16.64] ;  /* 0x0000000610100981 */ /* 0x000ee8000c1e1900 */
[----:B------:R-:W3:Y:S01]  /*08e0*/  @P0 LDG.E R19, desc[UR6][R18.64] ;  /* 0x0000000612130981 */ /* 0x000ee2000c1e1900 */
[----:B-----5:R-:W-:-:S04]  /*08f0*/  @P1 FADD R25, R12, -R25 ;  /* 0x800000190c191221 */ /* 0x020fc80000000000 */
[----:B------:R-:W-:Y:S01]  /*0900*/  @P1 FFMA R25, R25, R25, R22 ;  /* 0x0000001919191223 */ /* 0x000fe20000000016 */
[----:B--2---:R-:W-:-:S04]  /*0910*/  @P1 FADD R20, R10, -R21 ;  /* 0x800000150a141221 */ /* 0x004fc80000000000 */
[----:B------:R-:W-:Y:S01]  /*0920*/  @P1 FFMA R22, R20, R20, R25 ;  /* 0x0000001414161223 */ /* 0x000fe20000000019 */
[----:B---3--:R-:W-:-:S04]  /*0930*/  @P0 FADD R11, R16, -R19 ;  /* 0x80000013100b0221 */ /* 0x008fc80000000000 */
[----:B------:R-:W-:-:S07]  /*0940*/  @P0 FFMA R22, R11, R11, R22 ;  /* 0x0000000b0b160223 */ /* 0x000fce0000000016 */
.L_x_33:
[----:B------:R-:W0:Y:S01]  /*0950*/  LDCU UR8, c[0x0][0x3a0] ;  /* 0x00007400ff0877ac */ /* 0x000e220008000800 */
[----:B------:R-:W-:Y:S02]  /*0960*/  IADD3 R10, PT, PT, R9, 0x1, RZ ;  /* 0x00000001090a7810 */ /* 0x000fe40007ffe0ff */
[----:B------:R-:W-:-:S04]  /*0970*/  ISETP.NE.AND P0, PT, R2, -0x1, PT ;  /* 0xffffffff0200780c */ /* 0x000fc80003f05270 */
[----:B------:R-:W-:-:S04]  /*0980*/  FSETP.LT.OR P0, PT, R22, R7, !P0 ;  /* 0x000000071600720b */ /* 0x000fc80004701400 */
[----:B------:R-:W-:Y:S02]  /*0990*/  FSEL R7, R22, R7, P0 ;  /* 0x0000000716077208 */ /* 0x000fe40000000000 */
[----:B------:R-:W-:Y:S02]  /*09a0*/  SEL R2, R9, R2, P0 ;  /* 0x0000000209027207 */ /* 0x000fe40000000000 */
[----:B0-----:R-:W-:-:S13]  /*09b0*/  ISETP.NE.AND P1, PT, R10, UR8, PT ;  /* 0x000000080a007c0c */ /* 0x001fda000bf25270 */
[----:B------:R-:W-:Y:S05]  /*09c0*/  @!P1 BRA `(.L_x_29) ;  /* 0x0000000000dc9947 */ /* 0x000fea0003800000 */
[----:B------:R-:W-:Y:S01]  /*09d0*/  IMAD.MOV.U32 R9, RZ, RZ, R10 ;  /* 0x000000ffff097224 */ /* 0x000fe200078e000a */
[----:B------:R-:W-:Y:S06]  /*09e0*/  BRA `(.L_x_35) ;  /* 0xfffffff400f07947 */ /* 0x000fec000383ffff */
.L_x_30:
[----:B------:R-:W-:Y:S01]  /*09f0*/  UISETP.GE.U32.AND UP0, UPT, UR4, 0x4, UPT ;  /* 0x000000040400788c */ /* 0x000fe2000bf06070 */
[----:B------:R-:W-:Y:S01]  /*0a00*/  MOV R2, 0xffffffff ;  /* 0xffffffff00027802 */ /* 0x000fe20000000f00 */
[----:B------:R-:W-:Y:S01]  /*0a10*/  IMAD.MOV.U32 R3, RZ, RZ, RZ ;  /* 0x000000ffff037224 */ /* 0x000fe200078e00ff */
[----:B------:R-:W-:-:S06]  /*0a20*/  ULOP3.LUT UR5, UR4, 0x3, URZ, 0xc0, !UPT ;  /* 0x0000000304057892 */ /* 0x000fcc000f8ec0ff */
[----:B------:R-:W-:Y:S06]  /*0a30*/  BRA.U !UP0, `(.L_x_36) ;  /* 0x00000001089c7547 */ /* 0x000fec000b800000 */
[----:B------:R-:W-:Y:S01]  /*0a40*/  ULOP3.LUT UR4, UR4, 0x7ffffffc, URZ, 0xc0, !UPT ;  /* 0x7ffffffc04047892 */ /* 0x000fe2000f8ec0ff */
[----:B------:R-:W-:Y:S01]  /*0a50*/  MOV R2, 0xffffffff ;  /* 0xffffffff00027802 */ /* 0x000fe20000000f00 */
[----:B------:R-:W-:Y:S02]  /*0a60*/  IMAD.MOV.U32 R4, RZ, RZ, RZ ;  /* 0x000000ffff047224 */ /* 0x000fe400078e00ff */
[----:B------:R-:W-:Y:S02]  /*0a70*/  UISETP.GT.AND UP0, UPT, UR4, URZ, UPT ;  /* 0x000000ff0400728c */ /* 0x000fe4000bf04270 */
[----:B------:R-:W-:-:S07]  /*0a80*/  MOV R3, UR4 ;  /* 0x0000000400037c02 */ /* 0x000fce0008000f00 */
[----:B------:R-:W-:Y:S05]  /*0a90*/  BRA.U !UP0, `(.L_x_37) ;  /* 0x0000000108707547 */ /* 0x000fea000b800000 */
[----:B------:R-:W-:Y:S01]  /*0aa0*/  IMAD.IADD R5, R3, 0x1, -R4 ;  /* 0x0000000103057824 */ /* 0x000fe200078e0a04 */
[----:B------:R-:W-:-:S04]  /*0ab0*/  PLOP3.LUT P0, PT, PT, PT, PT, 0x80, 0x8 ;  /* 0x000000000008781c */ /* 0x000fc80003f0f070 */
[----:B------:R-:W-:-:S13]  /*0ac0*/  ISETP.GT.AND P1, PT, R5, 0xc, PT ;  /* 0x0000000c0500780c */ /* 0x000fda0003f24270 */
[----:B------:R-:W-:Y:S05]  /*0ad0*/  @!P1 BRA `(.L_x_38) ;  /* 0x0000000000349947 */ /* 0x000fea0003800000 */
[----:B------:R-:W-:Y:S02]  /*0ae0*/  PLOP3.LUT P0, PT, PT, PT, PT, 0x8, 0x80 ;  /* 0x000000000080781c */ /* 0x000fe40003f0e170 */
[----:B------:R-:W-:-:S11]  /*0af0*/  IADD3 R5, PT, PT, R3, -0xc, RZ ;  /* 0xfffffff403057810 */ /* 0x000fd60007ffe0ff */
.L_x_39:
[----:B------:R-:W-:-:S04]  /*0b00*/  ISETP.NE.AND P1, PT, R2, -0x1, PT ;  /* 0xffffffff0200780c */ /* 0x000fc80003f25270 */
[----:B------:R-:W-:-:S04]  /*0b10*/  SEL R2, R4, R2, !P1 ;  /* 0x0000000204027207 */ /* 0x000fc80004800000 */
[----:B------:R-:W-:-:S13]  /*0b20*/  ISETP.NE.AND P1, PT, R2, -0x1, PT ;  /* 0xffffffff0200780c */ /* 0x000fda0003f25270 */
[----:B------:R-:W-:-:S05]  /*0b30*/  @!P1 VIADD R2, R4, 0x4 ;  /* 0x0000000404029836 */ /* 0x000fca0000000000 */
[----:B------:R-:W-:-:S13]  /*0b40*/  ISETP.NE.AND P1, PT, R2, -0x1, PT ;  /* 0xffffffff0200780c */ /* 0x000fda0003f25270 */
[----:B------:R-:W-:-:S04]  /*0b50*/  @!P1 IADD3 R2, PT, PT, R4, 0x8, RZ ;  /* 0x0000000804029810 */ /* 0x000fc80007ffe0ff */
[----:B------:R-:W-:-:S13]  /*0b60*/  ISETP.NE.AND P1, PT, R2, -0x1, PT ;  /* 0xffffffff0200780c */ /* 0x000fda0003f25270 */
[C---:B------:R-:W-:Y:S01]  /*0b70*/  @!P1 VIADD R2, R4.reuse, 0xc ;  /* 0x0000000c04029836 */ /* 0x040fe20000000000 */
[----:B------:R-:W-:-:S04]  /*0b80*/  IADD3 R4, PT, PT, R4, 0x10, RZ ;  /* 0x0000001004047810 */ /* 0x000fc80007ffe0ff */
[----:B------:R-:W-:-:S13]  /*0b90*/  ISETP.GE.AND P1, PT, R4, R5, PT ;  /* 0x000000050400720c */ /* 0x000fda0003f26270 */
[----:B------:R-:W-:Y:S05]  /*0ba0*/  @!P1 BRA `(.L_x_39) ;  /* 0xfffffffc00d49947 */ /* 0x000fea000383ffff */
.L_x_38:
[----:B------:R-:W-:-:S05]  /*0bb0*/  IMAD.IADD R5, R3, 0x1, -R4 ;  /* 0x0000000103057824 */ /* 0x000fca00078e0a04 */
[----:B------:R-:W-:-:S13]  /*0bc0*/  ISETP.GT.AND P1, PT, R5, 0x4, PT ;  /* 0x000000040500780c */ /* 0x000fda0003f24270 */
[----:B------:R-:W-:Y:S05]  /*0bd0*/  @!P1 BRA `(.L_x_40) ;  /* 0x0000000000189947 */ /* 0x000fea0003800000 */
[----:B------:R-:W-:-:S04]  /*0be0*/  ISETP.NE.AND P0, PT, R2, -0x1, PT ;  /* 0xffffffff0200780c */ /* 0x000fc80003f05270 */
[----:B------:R-:W-:Y:S02]  /*0bf0*/  SEL R2, R4, R2, !P0 ;  /* 0x0000000204027207 */ /* 0x000fe40004000000 */
[----:B------:R-:W-:Y:S02]  /*0c00*/  PLOP3.LUT P0, PT, PT, PT, PT, 0x8, 0x80 ;  /* 0x000000000080781c */ /* 0x000fe40003f0e170 */
[----:B------:R-:W-:-:S13]  /*0c10*/  ISETP.NE.AND P1, PT, R2, -0x1, PT ;  /* 0xffffffff0200780c */ /* 0x000fda0003f25270 */
[C---:B------:R-:W-:Y:S01]  /*0c20*/  @!P1 IADD3 R2, PT, PT, R4.reuse, 0x4, RZ ;  /* 0x0000000404029810 */ /* 0x040fe20007ffe0ff */
[----:B------:R-:W-:-:S07]  /*0c30*/  VIADD R4, R4, 0x8 ;  /* 0x0000000804047836 */ /* 0x000fce0000000000 */
.L_x_40:
[----:B------:R-:W-:-:S13]  /*0c40*/  ISETP.NE.OR P0, PT, R4, R3, P0 ;  /* 0x000000030400720c */ /* 0x000fda0000705670 */
[----:B------:R-:W-:Y:S05]  /*0c50*/  @!P0 BRA `(.L_x_36) ;  /* 0x0000000000148947 */ /* 0x000fea0003800000 */
.L_x_37:
[----:B------:R-:W-:-:S04]  /*0c60*/  ISETP.NE.AND P0, PT, R2, -0x1, PT ;  /* 0xffffffff0200780c */ /* 0x000fc80003f05270 */
[C---:B------:R-:W-:Y:S02]  /*0c70*/  SEL R2, R4.reuse, R2, !P0 ;  /* 0x0000000204027207 */ /* 0x040fe40004000000 */
[----:B------:R-:W-:-:S04]  /*0c80*/  IADD3 R4, PT, PT, R4, 0x4, RZ ;  /* 0x0000000404047810 */ /* 0x000fc80007ffe0ff */
[----:B------:R-:W-:-:S13]  /*0c90*/  ISETP.NE.AND P0, PT, R4, R3, PT ;  /* 0x000000030400720c */ /* 0x000fda0003f05270 */
[----:B------:R-:W-:Y:S05]  /*0ca0*/  @P0 BRA `(.L_x_37) ;  /* 0xfffffffc00ec0947 */ /* 0x000fea000383ffff */
.L_x_36:
[----:B------:R-:W-:-:S09]  /*0cb0*/  UISETP.NE.AND UP0, UPT, UR5, URZ, UPT ;  /* 0x000000ff0500728c */ /* 0x000fd2000bf05270 */
[----:B------:R-:W-:Y:S05]  /*0cc0*/  BRA.U !UP0, `(.L_x_29) ;  /* 0x00000001081c7547 */ /* 0x000fea000b800000 */
[----:B------:R-:W-:-:S05]  /*0cd0*/  UMOV UR4, URZ ;  /* 0x000000ff00047c82 */ /* 0x000fca0008000000 */
.L_x_41:
[----:B------:R-:W-:Y:S01]  /*0ce0*/  UIADD3 UR4, UPT, UPT, UR4, 0x1, URZ ;  /* 0x0000000104047890 */ /* 0x000fe2000fffe0ff */
[----:B------:R-:W-:-:S03]  /*0cf0*/  ISETP.NE.AND P0, PT, R2, -0x1, PT ;  /* 0xffffffff0200780c */ /* 0x000fc60003f05270 */
[----:B------:R-:W-:Y:S01]  /*0d00*/  UISETP.NE.AND UP0, UPT, UR4, UR5, UPT ;  /* 0x000000050400728c */ /* 0x000fe2000bf05270 */
[C---:B------:R-:W-:Y:S01]  /*0d10*/  SEL R2, R3.reuse, R2, !P0 ;  /* 0x0000000203027207 */ /* 0x040fe20004000000 */
[----:B------:R-:W-:-:S07]  /*0d20*/  VIADD R3, R3, 0x1 ;  /* 0x0000000103037836 */ /* 0x000fce0000000000 */
[----:B------:R-:W-:Y:S05]  /*0d30*/  BRA.U UP0, `(.L_x_41) ;  /* 0xfffffffd00e87547 */ /* 0x000fea000b83ffff */
.L_x_29:
[----:B------:R-:W0:Y:S02]  /*0d40*/  LDC.64 R4, c[0x0][0x390] ;  /* 0x0000e400ff047b82 */ /* 0x000e240000000a00 */
[----:B0-----:R-:W-:-:S05]  /*0d50*/  IMAD.WIDE R4, R0, 0x4, R4 ;  /* 0x0000000400047825 */ /* 0x001fca00078e0204 */
[----:B------:R-:W-:Y:S01]  /*0d60*/  STG.E desc[UR6][R4.64], R2 ;  /* 0x0000000204007986 */ /* 0x000fe2000c101906 */
[----:B------:R-:W-:Y:S05]  /*0d70*/  EXIT ;  /* 0x000000000000794d */ /* 0x000fea0003800000 */
.L_x_42:
        /* <DEDUP_REMOVED lines=16> */
.L_x_48:


//--------------------- .nv.global.init           --------------------------
	.section	.nv.global.init,"aw",@progbits
	.align	4
.nv.global.init:
	.type		mrg32k3aM1SubSeq,@object
	.size		mrg32k3aM1SubSeq,(mrg32k3aM2SubSeq - mrg32k3aM1SubSeq)
mrg32k3aM1SubSeq:
        /*0000*/ 	.byte	0x0b, 0xcc, 0xee, 0x04, 0x73, 0x29, 0x8b, 0x6f, 0xf6, 0x53, 0x03, 0xf6, 0x23, 0xf6, 0xea, 0xda
        /* <DEDUP_REMOVED lines=125> */
	.type		mrg32k3aM2SubSeq,@object
	.size		mrg32k3aM2SubSeq,(mrg32k3aM1 - mrg32k3aM2SubSeq)
mrg32k3aM2SubSeq:
        /* <DEDUP_REMOVED lines=126> */
	.type		mrg32k3aM1,@object
	.size		mrg32k3aM1,(mrg32k3aM1Seq - mrg32k3aM1)
mrg32k3aM1:
        /* <DEDUP_REMOVED lines=144> */
	.type		mrg32k3aM1Seq,@object
	.size		mrg32k3aM1Seq,(mrg32k3aM2 - mrg32k3aM1Seq)
mrg32k3aM1Seq:
        /* <DEDUP_REMOVED lines=144> */
	.type		mrg32k3aM2,@object
	.size		mrg32k3aM2,(mrg32k3aM2Seq - mrg32k3aM2)
mrg32k3aM2:
        /* <DEDUP_REMOVED lines=144> */
	.type		mrg32k3aM2Seq,@object
	.size		mrg32k3aM2Seq,(precalc_xorwow_matrix - mrg32k3aM2Seq)
mrg32k3aM2Seq:
        /* <DEDUP_REMOVED lines=144> */
	.type		precalc_xorwow_matrix,@object
	.size		precalc_xorwow_matrix,(precalc_xorwow_offset_matrix - precalc_xorwow_matrix)
precalc_xorwow_matrix:
        /* <DEDUP_REMOVED lines=6400> */
	.type		precalc_xorwow_offset_matrix,@object
	.size		precalc_xorwow_offset_matrix,(.L_1 - precalc_xorwow_offset_matrix)
precalc_xorwow_offset_matrix:
        /* <DEDUP_REMOVED lines=6400> */
.L_1:


//--------------------- .nv.shared.reserved.0     --------------------------
	.section	.nv.shared.reserved.0,"aw",@nobits
	.weak		__nv_reservedSMEM_offset_0_alias
	.size		__nv_reservedSMEM_offset_0_alias, 0, 64
	.other		__nv_reservedSMEM_offset_0_alias,@"STO_CUDA_RESERVED_SHARED STV_DEFAULT"
__nv_reservedSMEM_offset_0_alias:
	.zero		0
	.zero		64


//--------------------- .nv.shared._Z23single_kernel_optimisedPfS_PiP17curandStateXORWOWi --------------------------
	.section	.nv.shared._Z23single_kernel_optimisedPfS_PiP17curandStateXORWOWi,"aw",@nobits
	.sectionflags	@""
	.align	4
.nv.shared._Z23single_kernel_optimisedPfS_PiP17curandStateXORWOWi:
	.zero		4100


//--------------------- .nv.constant0._Z17setup_PRNG_statesP17curandStateXORWOWy --------------------------
	.section	.nv.constant0._Z17setup_PRNG_statesP17curandStateXORWOWy,"a",@progbits
	.sectionflags	@""
	.align	4
.nv.constant0._Z17setup_PRNG_statesP17curandStateXORWOWy:
	.zero		912


//--------------------- .nv.constant0._Z23divideCentroidsByCountsPfS_Pi --------------------------
	.section	.nv.constant0._Z23divideCentroidsByCountsPfS_Pi,"a",@progbits
	.sectionflags	@""
	.align	4
.nv.constant0._Z23divideCentroidsByCountsPfS_Pi:
	.zero		920


//--------------------- .nv.constant0._Z15updateCentroidsPfPiS_S0_ --------------------------
	.section	.nv.constant0._Z15updateCentroidsPfPiS_S0_,"a",@progbits
	.sectionflags	@""
	.align	4
.nv.constant0._Z15updateCentroidsPfPiS_S0_:
	.zero		928


//--------------------- .nv.constant0._Z23single_kernel_optimisedPfS_PiP17curandStateXORWOWi --------------------------
	.section	.nv.constant0._Z23single_kernel_optimisedPfS_PiP17curandStateXORWOWi,"a",@progbits
	.sectionflags	@""
	.align	4
.nv.constant0._Z23single_kernel_optimisedPfS_PiP17curandStateXORWOWi:
	.zero		932


//--------------------- .nv.constant0._Z25assign_labels_very_slowlyPfS_Piiii --------------------------
	.section	.nv.constant0._Z25assign_labels_very_slowlyPfS_Piiii,"a",@progbits
	.sectionflags	@""
	.align	4
.nv.constant0._Z25assign_labels_very_slowlyPfS_Piiii:
	.zero		932


//--------------------- SYMBOLS --------------------------

	.type		.nv.reservedSmem.offset0,@object
	.size		.nv.reservedSmem.offset0,0x4
	.type		.nv.reservedSmem.cap,@object
	.size		.nv.reservedSmem.cap,0x4
